	.target	sm_100a

	.elftype	@"ET_EXEC"


//--------------------- .note.nv.tkinfo           --------------------------
	.section	.note.nv.tkinfo,"",@"SHT_NOTE"
	.sectionflags	@"SHF_NOTE_NV_TKINFO"
	.tkinfo
        /*0018*/ 	.word	0x00000002
        /*0030*/ 	.string	""
        /*0030*/ 	.string	"ptxas"
        /*0030*/ 	.string	"Cuda compilation tools, release 13.0, V13.0.88"
        /*0030*/ 	.string	"Build cuda_13.0.r13.0/compiler.36424714_0"
        /*0030*/ 	.string	"-arch sm_100a -m 64 "



//--------------------- .note.nv.cuinfo           --------------------------
	.section	.note.nv.cuinfo,"",@"SHT_NOTE"
	.sectionflags	@"SHF_NOTE_NV_CUINFO"
        /*0018*/ 	.short	0x0002
        /*001a*/ 	.short	0x0064
        /*001c*/ 	.short	0x0082
	.zero		2


//--------------------- .nv.info                  --------------------------
	.section	.nv.info,"",@"SHT_CUDA_INFO"
	.align	4


	//----- nvinfo : EIATTR_REGCOUNT
	.align		4
        /*0000*/ 	.byte	0x04, 0x2f
        /*0002*/ 	.short	(.L_19 - .L_18)
	.align		4
.L_18:
        /*0004*/ 	.word	index@(_ZN7cutlass13device_kernelINS_4gemm6kernel13GemmUniversalIN4cute5tupleIJiiiiEEENS1_10collective13CollectiveMmaINS1_41MainloopSm100TmaUmmaWarpSpecializedSparseILi3ELi2ELi1ENS5_IJNS4_1CILi2EEENSA_ILi1EEESC_EEEEENS5_IJNSA_ILi256EEESF_NSA_ILi128EEEEEENS_6half_tENS5_IJNS4_6LayoutINS5_IJiNS5_IJSB_iEEEiEEENS5_IJlNS5_IJSC_SB_EEElEEEEENSJ_INS5_IJNS5_IJNS5_IJNSA_ILi8EEESB_SP_EEEiEEENS5_IJNS5_IJNSA_ILi16EEESB_NSA_ILi4EEEEEEiEEEiEEENS5_IJNS5_IJNS5_IJSG_SS_NSA_ILi2048EEEEEENSA_ILi16384EEEEEENS5_IJNS5_IJSC_NSA_ILi1024EEENSA_ILi32EEEEEElEEElEEEEEEEESI_NS5_IJlSC_lEEENS4_8TiledMMAINS4_8MMA_AtomIJNS4_33SM100_MMA_F16BF16_2x1SM_SS_SPARSEISI_SI_fLi256ELi256ELNS4_4UMMA5MajorE0ELS1D_0ELNS1C_7ScaleInE0ELS1E_0EEEEEENSJ_INS5_IJSC_SC_SC_EEENS5_IJNSA_ILi0EEES1I_S1I_EEEEENS5_IJNS4_10UnderscoreES1L_S1L_EEEEENS4_18SM100_TMA_2SM_LOADENS4_14ComposedLayoutINS4_7SwizzleILi3ELi4ELi3EEENS4_25smem_sparse_ptr_flag_bitsILi2ELi16EEENSJ_INS5_IJNS5_IJSC_SP_EEENS5_IJSB_NSA_ILi64EEEEEEEEENS5_IJNS5_IJS1I_SG_EEESM_EEEEEEEvNS4_8identityES1O_NS1P_IS1R_NS4_18smem_ptr_flag_bitsILi16EEENSJ_INS5_IJSP_S1V_EEENS5_IJS1V_SC_EEEEEEEvS22_EENS_8epilogue10collective18CollectiveEpilogueINS2A_23Sm100TmaWarpSpecializedILi4ELi2ELi32ELb1ELb0EEEJNS5_IJSG_SF_SG_EEENS5_IJNSJ_ISG_SC_EENSJ_IS12_SC_EEEEEfNS5_IJSC_llEEEfS2J_NS2A_6fusion15FusionCallbacksIS2E_NS2K_17LinearCombinationIffffLNS_15FloatRoundStyleE2EEES2F_S2I_JEEENS4_5SM1004TMEM4LOAD26SM100_TMEM_LOAD_32dp32b32xENS4_13SM90_TMA_LOADENS1P_INS1Q_ILi2ELi5ELi2EEENS23_ILi32EEENSJ_INS5_IJS12_ST_EEENS5_IJSC_S12_EEEEEEENS4_39AutoVectorizingCopyWithAssumedAlignmentILi128EEENS4_14SM90_TMA_STOREES30_S32_S32_EEEvvEEEEvNT_6ParamsE)
        /*0008*/ 	.word	0x0000006b


	//----- nvinfo : EIATTR_FRAME_SIZE
	.align		4
.L_19:
        /*000c*/ 	.byte	0x04, 0x11
        /*000e*/ 	.short	(.L_21 - .L_20)
	.align		4
.L_20:
        /*0010*/ 	.word	index@($__internal_2_$__cuda_sm10x_tcgen05_guardrail_trap_unallocated_columns_being_dealloced)
        /*0014*/ 	.word	0x00000000


	//----- nvinfo : EIATTR_FRAME_SIZE
	.align		4
.L_21:
        /*0018*/ 	.byte	0x04, 0x11
        /*001a*/ 	.short	(.L_23 - .L_22)
	.align		4
.L_22:
        /*001c*/ 	.word	index@($__internal_1_$__cuda_sm10x_tcgen05_guardrail_trap_phase_invalid_during_alloc)
        /*0020*/ 	.word	0x00000000


	//----- nvinfo : EIATTR_FRAME_SIZE
	.align		4
.L_23:
        /*0024*/ 	.byte	0x04, 0x11
        /*0026*/ 	.short	(.L_25 - .L_24)
	.align		4
.L_24:
        /*0028*/ 	.word	index@($__internal_0_$__cuda_sm10x_tcgen05_guardrail_trap_col_being_dealloced_not_returned_by_alloc)
        /*002c*/ 	.word	0x00000000


	//----- nvinfo : EIATTR_FRAME_SIZE
	.align		4
.L_25:
        /*0030*/ 	.byte	0x04, 0x11
        /*0032*/ 	.short	(.L_27 - .L_26)
	.align		4
.L_26:
        /*0034*/ 	.word	index@(_ZN7cutlass13device_kernelINS_4gemm6kernel13GemmUniversalIN4cute5tupleIJiiiiEEENS1_10collective13CollectiveMmaINS1_41MainloopSm100TmaUmmaWarpSpecializedSparseILi3ELi2ELi1ENS5_IJNS4_1CILi2EEENSA_ILi1EEESC_EEEEENS5_IJNSA_ILi256EEESF_NSA_ILi128EEEEEENS_6half_tENS5_IJNS4_6LayoutINS5_IJiNS5_IJSB_iEEEiEEENS5_IJlNS5_IJSC_SB_EEElEEEEENSJ_INS5_IJNS5_IJNS5_IJNSA_ILi8EEESB_SP_EEEiEEENS5_IJNS5_IJNSA_ILi16EEESB_NSA_ILi4EEEEEEiEEEiEEENS5_IJNS5_IJNS5_IJSG_SS_NSA_ILi2048EEEEEENSA_ILi16384EEEEEENS5_IJNS5_IJSC_NSA_ILi1024EEENSA_ILi32EEEEEElEEElEEEEEEEESI_NS5_IJlSC_lEEENS4_8TiledMMAINS4_8MMA_AtomIJNS4_33SM100_MMA_F16BF16_2x1SM_SS_SPARSEISI_SI_fLi256ELi256ELNS4_4UMMA5MajorE0ELS1D_0ELNS1C_7ScaleInE0ELS1E_0EEEEEENSJ_INS5_IJSC_SC_SC_EEENS5_IJNSA_ILi0EEES1I_S1I_EEEEENS5_IJNS4_10UnderscoreES1L_S1L_EEEEENS4_18SM100_TMA_2SM_LOADENS4_14ComposedLayoutINS4_7SwizzleILi3ELi4ELi3EEENS4_25smem_sparse_ptr_flag_bitsILi2ELi16EEENSJ_INS5_IJNS5_IJSC_SP_EEENS5_IJSB_NSA_ILi64EEEEEEEEENS5_IJNS5_IJS1I_SG_EEESM_EEEEEEEvNS4_8identityES1O_NS1P_IS1R_NS4_18smem_ptr_flag_bitsILi16EEENSJ_INS5_IJSP_S1V_EEENS5_IJS1V_SC_EEEEEEEvS22_EENS_8epilogue10collective18CollectiveEpilogueINS2A_23Sm100TmaWarpSpecializedILi4ELi2ELi32ELb1ELb0EEEJNS5_IJSG_SF_SG_EEENS5_IJNSJ_ISG_SC_EENSJ_IS12_SC_EEEEEfNS5_IJSC_llEEEfS2J_NS2A_6fusion15FusionCallbacksIS2E_NS2K_17LinearCombinationIffffLNS_15FloatRoundStyleE2EEES2F_S2I_JEEENS4_5SM1004TMEM4LOAD26SM100_TMEM_LOAD_32dp32b32xENS4_13SM90_TMA_LOADENS1P_INS1Q_ILi2ELi5ELi2EEENS23_ILi32EEENSJ_INS5_IJS12_ST_EEENS5_IJSC_S12_EEEEEEENS4_39AutoVectorizingCopyWithAssumedAlignmentILi128EEENS4_14SM90_TMA_STOREES30_S32_S32_EEEvvEEEEvNT_6ParamsE)
        /*0038*/ 	.word	0x00000000


	//----- nvinfo : EIATTR_MIN_STACK_SIZE
	.align		4
.L_27:
        /*003c*/ 	.byte	0x04, 0x12
        /*003e*/ 	.short	(.L_29 - .L_28)
	.align		4
.L_28:
        /*0040*/ 	.word	index@(_ZN7cutlass13device_kernelINS_4gemm6kernel13GemmUniversalIN4cute5tupleIJiiiiEEENS1_10collective13CollectiveMmaINS1_41MainloopSm100TmaUmmaWarpSpecializedSparseILi3ELi2ELi1ENS5_IJNS4_1CILi2EEENSA_ILi1EEESC_EEEEENS5_IJNSA_ILi256EEESF_NSA_ILi128EEEEEENS_6half_tENS5_IJNS4_6LayoutINS5_IJiNS5_IJSB_iEEEiEEENS5_IJlNS5_IJSC_SB_EEElEEEEENSJ_INS5_IJNS5_IJNS5_IJNSA_ILi8EEESB_SP_EEEiEEENS5_IJNS5_IJNSA_ILi16EEESB_NSA_ILi4EEEEEEiEEEiEEENS5_IJNS5_IJNS5_IJSG_SS_NSA_ILi2048EEEEEENSA_ILi16384EEEEEENS5_IJNS5_IJSC_NSA_ILi1024EEENSA_ILi32EEEEEElEEElEEEEEEEESI_NS5_IJlSC_lEEENS4_8TiledMMAINS4_8MMA_AtomIJNS4_33SM100_MMA_F16BF16_2x1SM_SS_SPARSEISI_SI_fLi256ELi256ELNS4_4UMMA5MajorE0ELS1D_0ELNS1C_7ScaleInE0ELS1E_0EEEEEENSJ_INS5_IJSC_SC_SC_EEENS5_IJNSA_ILi0EEES1I_S1I_EEEEENS5_IJNS4_10UnderscoreES1L_S1L_EEEEENS4_18SM100_TMA_2SM_LOADENS4_14ComposedLayoutINS4_7SwizzleILi3ELi4ELi3EEENS4_25smem_sparse_ptr_flag_bitsILi2ELi16EEENSJ_INS5_IJNS5_IJSC_SP_EEENS5_IJSB_NSA_ILi64EEEEEEEEENS5_IJNS5_IJS1I_SG_EEESM_EEEEEEEvNS4_8identityES1O_NS1P_IS1R_NS4_18smem_ptr_flag_bitsILi16EEENSJ_INS5_IJSP_S1V_EEENS5_IJS1V_SC_EEEEEEEvS22_EENS_8epilogue10collective18CollectiveEpilogueINS2A_23Sm100TmaWarpSpecializedILi4ELi2ELi32ELb1ELb0EEEJNS5_IJSG_SF_SG_EEENS5_IJNSJ_ISG_SC_EENSJ_IS12_SC_EEEEEfNS5_IJSC_llEEEfS2J_NS2A_6fusion15FusionCallbacksIS2E_NS2K_17LinearCombinationIffffLNS_15FloatRoundStyleE2EEES2F_S2I_JEEENS4_5SM1004TMEM4LOAD26SM100_TMEM_LOAD_32dp32b32xENS4_13SM90_TMA_LOADENS1P_INS1Q_ILi2ELi5ELi2EEENS23_ILi32EEENSJ_INS5_IJS12_ST_EEENS5_IJSC_S12_EEEEEEENS4_39AutoVectorizingCopyWithAssumedAlignmentILi128EEENS4_14SM90_TMA_STOREES30_S32_S32_EEEvvEEEEvNT_6ParamsE)
        /*0044*/ 	.word	0x00000000
.L_29:


//--------------------- .nv.compat                --------------------------
	.section	.nv.compat,"",@"SHT_CUDA_COMPAT_INFO"
	.align	4
        /*0000*/ 	.byte	0x02, 0x09, 0x01, 0x00, 0x02, 0x02, 0x02, 0x00, 0x02, 0x05, 0x05, 0x00, 0x03, 0x07, 0x01, 0x01
        /*0010*/ 	.byte	0x02, 0x03, 0x01, 0x00, 0x02, 0x06, 0x01, 0x00, 0x04, 0x0b, 0x08, 0x00, 0x09, 0x00, 0x00, 0x00
        /*0020*/ 	.byte	0x00, 0x00, 0x00, 0x00


//--------------------- .nv.info._ZN7cutlass13device_kernelINS_4gemm6kernel13GemmUniversalIN4cute5tupleIJiiiiEEENS1_10collective13CollectiveMmaINS1_41MainloopSm100TmaUmmaWarpSpecializedSparseILi3ELi2ELi1ENS5_IJNS4_1CILi2EEENSA_ILi1EEESC_EEEEENS5_IJNSA_ILi256EEESF_NSA_ILi128EEEEEENS_6half_tENS5_IJNS4_6LayoutINS5_IJiNS5_IJSB_iEEEiEEENS5_IJlNS5_IJSC_SB_EEElEEEEENSJ_INS5_IJNS5_IJNS5_IJNSA_ILi8EEESB_SP_EEEiEEENS5_IJNS5_IJNSA_ILi16EEESB_NSA_ILi4EEEEEEiEEEiEEENS5_IJNS5_IJNS5_IJSG_SS_NSA_ILi2048EEEEEENSA_ILi16384EEEEEENS5_IJNS5_IJSC_NSA_ILi1024EEENSA_ILi32EEEEEElEEElEEEEEEEESI_NS5_IJlSC_lEEENS4_8TiledMMAINS4_8MMA_AtomIJNS4_33SM100_MMA_F16BF16_2x1SM_SS_SPARSEISI_SI_fLi256ELi256ELNS4_4UMMA5MajorE0ELS1D_0ELNS1C_7ScaleInE0ELS1E_0EEEEEENSJ_INS5_IJSC_SC_SC_EEENS5_IJNSA_ILi0EEES1I_S1I_EEEEENS5_IJNS4_10UnderscoreES1L_S1L_EEEEENS4_18SM100_TMA_2SM_LOADENS4_14ComposedLayoutINS4_7SwizzleILi3ELi4ELi3EEENS4_25smem_sparse_ptr_flag_bitsILi2ELi16EEENSJ_INS5_IJNS5_IJSC_SP_EEENS5_IJSB_NSA_ILi64EEEEEEEEENS5_IJNS5_IJS1I_SG_EEESM_EEEEEEEvNS4_8identityES1O_NS1P_IS1R_NS4_18smem_ptr_flag_bitsILi16EEENSJ_INS5_IJSP_S1V_EEENS5_IJS1V_SC_EEEEEEEvS22_EENS_8epilogue10collective18CollectiveEpilogueINS2A_23Sm100TmaWarpSpecializedILi4ELi2ELi32ELb1ELb0EEEJNS5_IJSG_SF_SG_EEENS5_IJNSJ_ISG_SC_EENSJ_IS12_SC_EEEEEfNS5_IJSC_llEEEfS2J_NS2A_6fusion15FusionCallbacksIS2E_NS2K_17LinearCombinationIffffLNS_15FloatRoundStyleE2EEES2F_S2I_JEEENS4_5SM1004TMEM4LOAD26SM100_TMEM_LOAD_32dp32b32xENS4_13SM90_TMA_LOADENS1P_INS1Q_ILi2ELi5ELi2EEENS23_ILi32EEENSJ_INS5_IJS12_ST_EEENS5_IJSC_S12_EEEEEEENS4_39AutoVectorizingCopyWithAssumedAlignmentILi128EEENS4_14SM90_TMA_STOREES30_S32_S32_EEEvvEEEEvNT_6ParamsE --------------------------
	.section	.nv.info._ZN7cutlass13device_kernelINS_4gemm6kernel13GemmUniversalIN4cute5tupleIJiiiiEEENS1_10collective13CollectiveMmaINS1_41MainloopSm100TmaUmmaWarpSpecializedSparseILi3ELi2ELi1ENS5_IJNS4_1CILi2EEENSA_ILi1EEESC_EEEEENS5_IJNSA_ILi256EEESF_NSA_ILi128EEEEEENS_6half_tENS5_IJNS4_6LayoutINS5_IJiNS5_IJSB_iEEEiEEENS5_IJlNS5_IJSC_SB_EEElEEEEENSJ_INS5_IJNS5_IJNS5_IJNSA_ILi8EEESB_SP_EEEiEEENS5_IJNS5_IJNSA_ILi16EEESB_NSA_ILi4EEEEEEiEEEiEEENS5_IJNS5_IJNS5_IJSG_SS_NSA_ILi2048EEEEEENSA_ILi16384EEEEEENS5_IJNS5_IJSC_NSA_ILi1024EEENSA_ILi32EEEEEElEEElEEEEEEEESI_NS5_IJlSC_lEEENS4_8TiledMMAINS4_8MMA_AtomIJNS4_33SM100_MMA_F16BF16_2x1SM_SS_SPARSEISI_SI_fLi256ELi256ELNS4_4UMMA5MajorE0ELS1D_0ELNS1C_7ScaleInE0ELS1E_0EEEEEENSJ_INS5_IJSC_SC_SC_EEENS5_IJNSA_ILi0EEES1I_S1I_EEEEENS5_IJNS4_10UnderscoreES1L_S1L_EEEEENS4_18SM100_TMA_2SM_LOADENS4_14ComposedLayoutINS4_7SwizzleILi3ELi4ELi3EEENS4_25smem_sparse_ptr_flag_bitsILi2ELi16EEENSJ_INS5_IJNS5_IJSC_SP_EEENS5_IJSB_NSA_ILi64EEEEEEEEENS5_IJNS5_IJS1I_SG_EEESM_EEEEEEEvNS4_8identityES1O_NS1P_IS1R_NS4_18smem_ptr_flag_bitsILi16EEENSJ_INS5_IJSP_S1V_EEENS5_IJS1V_SC_EEEEEEEvS22_EENS_8epilogue10collective18CollectiveEpilogueINS2A_23Sm100TmaWarpSpecializedILi4ELi2ELi32ELb1ELb0EEEJNS5_IJSG_SF_SG_EEENS5_IJNSJ_ISG_SC_EENSJ_IS12_SC_EEEEEfNS5_IJSC_llEEEfS2J_NS2A_6fusion15FusionCallbacksIS2E_NS2K_17LinearCombinationIffffLNS_15FloatRoundStyleE2EEES2F_S2I_JEEENS4_5SM1004TMEM4LOAD26SM100_TMEM_LOAD_32dp32b32xENS4_13SM90_TMA_LOADENS1P_INS1Q_ILi2ELi5ELi2EEENS23_ILi32EEENSJ_INS5_IJS12_ST_EEENS5_IJSC_S12_EEEEEEENS4_39AutoVectorizingCopyWithAssumedAlignmentILi128EEENS4_14SM90_TMA_STOREES30_S32_S32_EEEvvEEEEvNT_6ParamsE,"",@"SHT_CUDA_INFO"
	.sectionflags	@""
	.align	4


	//----- nvinfo : EIATTR_CUDA_API_VERSION
	.align		4
        /*0000*/ 	.byte	0x04, 0x37
        /*0002*/ 	.short	(.L_31 - .L_30)
.L_30:
        /*0004*/ 	.word	0x00000082


	//----- nvinfo : EIATTR_KPARAM_INFO
	.align		4
.L_31:
        /*0008*/ 	.byte	0x04, 0x17
        /*000a*/ 	.short	(.L_33 - .L_32)
.L_32:
        /*000c*/ 	.word	0x00000000
        /*0010*/ 	.short	0x0000
        /*0012*/ 	.short	0x0000
        /*0014*/ 	.byte	0x00, 0xf0, 0x01, 0x28


	//----- nvinfo : EIATTR_AT_ENTRY_FRAGMENTS
	.align		4
.L_33:
        /*0018*/ 	.byte	0x04, 0x4f
        /*001a*/ 	.short	(.L_35 - .L_34)


	//   ....[0]....
.L_34:
        /*001c*/ 	.word	0x00000007


	//----- nvinfo : EIATTR_RESERVED_SMEM_USED
	.align		4
.L_35:
        /*0020*/ 	.byte	0x01, 0x41
	.zero		2


	//----- nvinfo : EIATTR_SPARSE_MMA_MASK
	.align		4
        /*0024*/ 	.byte	0x03, 0x50
        /*0026*/ 	.short	0x0040


	//----- nvinfo : EIATTR_TCGEN05_2CTA_USED
	.align		4
        /*0028*/ 	.byte	0x01, 0x52
	.zero		2


	//----- nvinfo : EIATTR_MAXREG_COUNT
	.align		4
        /*002c*/ 	.byte	0x03, 0x1b
        /*002e*/ 	.short	0x00ff


	//----- nvinfo : EIATTR_NUM_BARRIERS
	.align		4
        /*0030*/ 	.byte	0x02, 0x4c
        /*0032*/ 	.byte	0x07
	.zero		1


	//----- nvinfo : EIATTR_EXTERNS
	.align		4
        /*0034*/ 	.byte	0x04, 0x0f
        /*0036*/ 	.short	(.L_37 - .L_36)


	//   ....[0]....
	.align		4
.L_36:
        /*0038*/ 	.word	index@(__assertfail)


	//----- nvinfo : EIATTR_MERCURY_ISA_VERSION
	.align		4
.L_37:
        /*003c*/ 	.byte	0x03, 0x5f
        /*003e*/ 	.short	0x0101


	//----- nvinfo : EIATTR_INT_WARP_WIDE_INSTR_OFFSETS
	.align		4
        /*0040*/ 	.byte	0x04, 0x31
        /*0042*/ 	.short	(.L_39 - .L_38)


	//   ....[0]....
.L_38:
        /*0044*/ 	.word	0x00000c90


	//   ....[1]....
        /*0048*/ 	.word	0x00000d30


	//   ....[2]....
        /*004c*/ 	.word	0x00003aa0


	//   ....[3]....
        /*0050*/ 	.word	0x00003ac0


	//   ....[4]....
        /*0054*/ 	.word	0x00003af0


	//   ....[5]....
        /*0058*/ 	.word	0x000046f0


	//   ....[6]....
        /*005c*/ 	.word	0x00004710


	//   ....[7]....
        /*0060*/ 	.word	0x000048b0


	//   ....[8]....
        /*0064*/ 	.word	0x000048f0


	//   ....[9]....
        /*0068*/ 	.word	0x000049a0


	//   ....[10]....
        /*006c*/ 	.word	0x00004a20


	//   ....[11]....
        /*0070*/ 	.word	0x00004a60


	//   ....[12]....
        /*0074*/ 	.word	0x00004c00


	//   ....[13]....
        /*0078*/ 	.word	0x00004c40


	//   ....[14]....
        /*007c*/ 	.word	0x00004cf0


	//   ....[15]....
        /*0080*/ 	.word	0x00004d70


	//   ....[16]....
        /*0084*/ 	.word	0x00004d90


	//   ....[17]....
        /*0088*/ 	.word	0x00004f40


	//   ....[18]....
        /*008c*/ 	.word	0x00004f80


	//   ....[19]....
        /*0090*/ 	.word	0x00005030


	//   ....[20]....
        /*0094*/ 	.word	0x000050b0


	//   ....[21]....
        /*0098*/ 	.word	0x000050d0


	//   ....[22]....
        /*009c*/ 	.word	0x00005270


	//   ....[23]....
        /*00a0*/ 	.word	0x000052c0


	//   ....[24]....
        /*00a4*/ 	.word	0x000052e0


	//   ....[25]....
        /*00a8*/ 	.word	0x00005350


	//   ....[26]....
        /*00ac*/ 	.word	0x00005370


	//   ....[27]....
        /*00b0*/ 	.word	0x00005500


	//   ....[28]....
        /*00b4*/ 	.word	0x00005540


	//   ....[29]....
        /*00b8*/ 	.word	0x00005560


	//   ....[30]....
        /*00bc*/ 	.word	0x000055d0


	//   ....[31]....
        /*00c0*/ 	.word	0x000055f0


	//   ....[32]....
        /*00c4*/ 	.word	0x00005730


	//   ....[33]....
        /*00c8*/ 	.word	0x00005790


	//   ....[34]....
        /*00cc*/ 	.word	0x00005840


	//   ....[35]....
        /*00d0*/ 	.word	0x000058c0


	//   ....[36]....
        /*00d4*/ 	.word	0x000058e0


	//   ....[37]....
        /*00d8*/ 	.word	0x00005a20


	//   ....[38]....
        /*00dc*/ 	.word	0x00005a80


	//   ....[39]....
        /*00e0*/ 	.word	0x00005b30


	//   ....[40]....
        /*00e4*/ 	.word	0x00005bb0


	//   ....[41]....
        /*00e8*/ 	.word	0x00005c00


	//   ....[42]....
        /*00ec*/ 	.word	0x00005d60


	//   ....[43]....
        /*00f0*/ 	.word	0x00005dc0


	//   ....[44]....
        /*00f4*/ 	.word	0x00005e70


	//----- nvinfo : EIATTR_COOP_GROUP_MASK_REGIDS
	.align		4
.L_39:
        /*00f8*/ 	.byte	0x04, 0x29
        /*00fa*/ 	.short	(.L_41 - .L_40)


	//   ....[0]....
.L_40:
        /*00fc*/ 	.word	0xffffffff


	//   ....[1]....
        /*0100*/ 	.word	0xffffffff


	//   ....[2]....
        /*0104*/ 	.word	0xffffffff


	//   ....[3]....
        /*0108*/ 	.word	0xffffffff


	//   ....[4]....
        /*010c*/ 	.word	0xffffffff


	//   ....[5]....
        /*0110*/ 	.word	0xffffffff


	//   ....[6]....
        /*0114*/ 	.word	0xffffffff


	//   ....[7]....
        /*0118*/ 	.word	0xffffffff


	//   ....[8]....
        /*011c*/ 	.word	0xffffffff


	//   ....[9]....
        /*0120*/ 	.word	0xffffffff


	//   ....[10]....
        /*0124*/ 	.word	0xffffffff


	//   ....[11]....
        /*0128*/ 	.word	0xffffffff


	//   ....[12]....
        /*012c*/ 	.word	0xffffffff


	//   ....[13]....
        /*0130*/ 	.word	0xffffffff


	//----- nvinfo : EIATTR_COOP_GROUP_INSTR_OFFSETS
	.align		4
.L_41:
        /*0134*/ 	.byte	0x04, 0x28
        /*0136*/ 	.short	(.L_43 - .L_42)


	//   ....[0]....
.L_42:
        /*0138*/ 	.word	0x000000a0


	//   ....[1]....
        /*013c*/ 	.word	0x00000540


	//   ....[2]....
        /*0140*/ 	.word	0x00000660


	//   ....[3]....
        /*0144*/ 	.word	0x000007f0


	//   ....[4]....
        /*0148*/ 	.word	0x000008e0


	//   ....[5]....
        /*014c*/ 	.word	0x00000a40


	//   ....[6]....
        /*0150*/ 	.word	0x00000b70


	//   ....[7]....
        /*0154*/ 	.word	0x00000db0


	//   ....[8]....
        /*0158*/ 	.word	0x00001cb0


	//   ....[9]....
        /*015c*/ 	.word	0x00002ab0


	//   ....[10]....
        /*0160*/ 	.word	0x00002f90


	//   ....[11]....
        /*0164*/ 	.word	0x00002fc0


	//   ....[12]....
        /*0168*/ 	.word	0x00003980


	//   ....[13]....
        /*016c*/ 	.word	0x00003bb0


	//----- nvinfo : EIATTR_VRC_CTA_INIT_COUNT
	.align		4
.L_43:
        /*0170*/ 	.byte	0x02, 0x4a
        /*0172*/ 	.byte	0x80
	.zero		1


	//----- nvinfo : EIATTR_SYSCALL_OFFSETS
	.align		4
        /*0174*/ 	.byte	0x04, 0x46
        /*0176*/ 	.short	(.L_45 - .L_44)


	//   ....[0]....
.L_44:
        /*0178*/ 	.word	0x00006aa0


	//   ....[1]....
        /*017c*/ 	.word	0x00006b90


	//   ....[2]....
        /*0180*/ 	.word	0x00007670


	//   ....[3]....
        /*0184*/ 	.word	0x000084e0


	//   ....[4]....
        /*0188*/ 	.word	0x000092e0


	//   ....[5]....
        /*018c*/ 	.word	0x0000a120


	//   ....[6]....
        /*0190*/ 	.word	0x0000af60


	//   ....[7]....
        /*0194*/ 	.word	0x0000bdc0


	//   ....[8]....
        /*0198*/ 	.word	0x0000cc00


	//   ....[9]....
        /*019c*/ 	.word	0x0000d9e0


	//----- nvinfo : EIATTR_MBARRIER_INSTR_OFFSETS
	.align		4
.L_45:
        /*01a0*/ 	.byte	0x04, 0x39
        /*01a2*/ 	.short	(.L_47 - .L_46)


	//   ....[0]....
.L_46:
        /*01a4*/ 	.word	0x000005f0
        /*01a8*/ 	.word	0x000000ff
        /*01ac*/ 	.word	0x00000000
        /*01b0*/ 	.short	0x0100
        /*01b2*/ 	.byte	0x04
	.zero		1


	//   ....[1]....
        /*01b4*/ 	.word	0x00000600
        /*01b8*/ 	.word	0x000000ff
        /*01bc*/ 	.word	0x00000018
        /*01c0*/ 	.short	0x0100
        /*01c2*/ 	.byte	0x04
	.zero		1


	//   ....[2]....
        /*01c4*/ 	.word	0x00000610
        /*01c8*/ 	.word	0x000000ff
        /*01cc*/ 	.word	0x00000008
        /*01d0*/ 	.short	0x0100
        /*01d2*/ 	.byte	0x04
	.zero		1


	//   ....[3]....
        /*01d4*/ 	.word	0x00000620
        /*01d8*/ 	.word	0x000000ff
        /*01dc*/ 	.word	0x00000020
        /*01e0*/ 	.short	0x0100
        /*01e2*/ 	.byte	0x04
	.zero		1


	//   ....[4]....
        /*01e4*/ 	.word	0x00000630
        /*01e8*/ 	.word	0x000000ff
        /*01ec*/ 	.word	0x00000010
        /*01f0*/ 	.short	0x0100
        /*01f2*/ 	.byte	0x04
	.zero		1


	//   ....[5]....
        /*01f4*/ 	.word	0x00000640
        /*01f8*/ 	.word	0x000000ff
        /*01fc*/ 	.word	0x00000028
        /*0200*/ 	.short	0x0100
        /*0202*/ 	.byte	0x04
	.zero		1


	//   ....[6]....
        /*0204*/ 	.word	0x00000760
        /*0208*/ 	.word	0x000000ff
        /*020c*/ 	.word	0x00000030
        /*0210*/ 	.short	0x0100
        /*0212*/ 	.byte	0x04
	.zero		1


	//   ....[7]....
        /*0214*/ 	.word	0x00000770
        /*0218*/ 	.word	0x000000ff
        /*021c*/ 	.word	0x00000050
        /*0220*/ 	.short	0x0100
        /*0222*/ 	.byte	0x04
	.zero		1


	//   ....[8]....
        /*0224*/ 	.word	0x00000780
        /*0228*/ 	.word	0x000000ff
        /*022c*/ 	.word	0x00000038
        /*0230*/ 	.short	0x0100
        /*0232*/ 	.byte	0x04
	.zero		1


	//   ....[9]....
        /*0234*/ 	.word	0x00000790
        /*0238*/ 	.word	0x000000ff
        /*023c*/ 	.word	0x00000058
        /*0240*/ 	.short	0x0100
        /*0242*/ 	.byte	0x04
	.zero		1


	//   ....[10]....
        /*0244*/ 	.word	0x000007a0
        /*0248*/ 	.word	0x000000ff
        /*024c*/ 	.word	0x00000040
        /*0250*/ 	.short	0x0100
        /*0252*/ 	.byte	0x04
	.zero		1


	//   ....[11]....
        /*0254*/ 	.word	0x000007b0
        /*0258*/ 	.word	0x000000ff
        /*025c*/ 	.word	0x00000060
        /*0260*/ 	.short	0x0100
        /*0262*/ 	.byte	0x04
	.zero		1


	//   ....[12]....
        /*0264*/ 	.word	0x000007c0
        /*0268*/ 	.word	0x000000ff
        /*026c*/ 	.word	0x00000048
        /*0270*/ 	.short	0x0100
        /*0272*/ 	.byte	0x04
	.zero		1


	//   ....[13]....
        /*0274*/ 	.word	0x000007d0
        /*0278*/ 	.word	0x000000ff
        /*027c*/ 	.word	0x00000068
        /*0280*/ 	.short	0x0100
        /*0282*/ 	.byte	0x04
	.zero		1


	//   ....[14]....
        /*0284*/ 	.word	0x000008b0
        /*0288*/ 	.word	0x000000ff
        /*028c*/ 	.word	0x00000070
        /*0290*/ 	.short	0x0100
        /*0292*/ 	.byte	0x06
	.zero		1


	//   ....[15]....
        /*0294*/ 	.word	0x000008c0
        /*0298*/ 	.word	0x000000ff
        /*029c*/ 	.word	0x00000078
        /*02a0*/ 	.short	0x0100
        /*02a2*/ 	.byte	0x06
	.zero		1


	//   ....[16]....
        /*02a4*/ 	.word	0x000009f0
        /*02a8*/ 	.word	0x000000ff
        /*02ac*/ 	.word	0x00000080
        /*02b0*/ 	.short	0x0100
        /*02b2*/ 	.byte	0x06
	.zero		1


	//   ....[17]....
        /*02b4*/ 	.word	0x00000a00
        /*02b8*/ 	.word	0x000000ff
        /*02bc*/ 	.word	0x00000090
        /*02c0*/ 	.short	0x0100
        /*02c2*/ 	.byte	0x06
	.zero		1


	//   ....[18]....
        /*02c4*/ 	.word	0x00000a10
        /*02c8*/ 	.word	0x000000ff
        /*02cc*/ 	.word	0x00000088
        /*02d0*/ 	.short	0x0100
        /*02d2*/ 	.byte	0x06
	.zero		1


	//   ....[19]....
        /*02d4*/ 	.word	0x00000a20
        /*02d8*/ 	.word	0x000000ff
        /*02dc*/ 	.word	0x00000098
        /*02e0*/ 	.short	0x0100
        /*02e2*/ 	.byte	0x06
	.zero		1


	//   ....[20]....
        /*02e4*/ 	.word	0x00000b40
        /*02e8*/ 	.word	0x000000ff
        /*02ec*/ 	.word	0x000000a0
        /*02f0*/ 	.short	0x0100
        /*02f2*/ 	.byte	0x04
	.zero		1


	//   ....[21]....
        /*02f4*/ 	.word	0x00000b50
        /*02f8*/ 	.word	0x000000ff
        /*02fc*/ 	.word	0x000000a8
        /*0300*/ 	.short	0x0100
        /*0302*/ 	.byte	0x04
	.zero		1


	//   ....[22]....
        /*0304*/ 	.word	0x00000c40
        /*0308*/ 	.word	0x000000ff
        /*030c*/ 	.word	0x000000b0
        /*0310*/ 	.short	0x0100
        /*0312*/ 	.byte	0x04
	.zero		1


	//   ....[23]....
        /*0314*/ 	.word	0x00000c50
        /*0318*/ 	.word	0x000000ff
        /*031c*/ 	.word	0x000000c0
        /*0320*/ 	.short	0x0100
        /*0322*/ 	.byte	0x04
	.zero		1


	//   ....[24]....
        /*0324*/ 	.word	0x00000c60
        /*0328*/ 	.word	0x000000ff
        /*032c*/ 	.word	0x000000b8
        /*0330*/ 	.short	0x0100
        /*0332*/ 	.byte	0x04
	.zero		1


	//   ....[25]....
        /*0334*/ 	.word	0x00000c70
        /*0338*/ 	.word	0x000000ff
        /*033c*/ 	.word	0x000000c8
        /*0340*/ 	.short	0x0100
        /*0342*/ 	.byte	0x04
	.zero		1


	//   ....[26]....
        /*0344*/ 	.word	0x00000d70
        /*0348*/ 	.word	0x000000ff
        /*034c*/ 	.word	0x000000d0
        /*0350*/ 	.short	0x0100
        /*0352*/ 	.byte	0x06
	.zero		1


	//   ....[27]....
        /*0354*/ 	.word	0x00001810
        /*0358*/ 	.word	0x00000003
        /*035c*/ 	.word	0x000000c0
        /*0360*/ 	.short	0x010a
        /*0362*/ 	.byte	0xff
	.zero		1


	//   ....[28]....
        /*0364*/ 	.word	0x00001840
        /*0368*/ 	.word	0x00000003
        /*036c*/ 	.word	0x000000b0
        /*0370*/ 	.short	0x0101
        /*0372*/ 	.byte	0xff
	.zero		1


	//   ....[29]....
        /*0374*/ 	.word	0x000018c0
        /*0378*/ 	.word	0x000000ff
        /*037c*/ 	.word	0x00000018
        /*0380*/ 	.short	0x010a
        /*0382*/ 	.byte	0x04
	.zero		1


	//   ....[30]....
        /*0384*/ 	.word	0x00001a10
        /*0388*/ 	.word	0x000000ff
        /*038c*/ 	.word	0x00000018
        /*0390*/ 	.short	0x010a
        /*0392*/ 	.byte	0x09
	.zero		1


	//   ....[31]....
        /*0394*/ 	.word	0x00001b20
        /*0398*/ 	.word	0x000000ff
        /*039c*/ 	.word	0x00000018
        /*03a0*/ 	.short	0x010a
        /*03a2*/ 	.byte	0x05
	.zero		1


	//   ....[32]....
        /*03a4*/ 	.word	0x00001c90
        /*03a8*/ 	.word	0x000000ff
        /*03ac*/ 	.word	0x00000078
        /*03b0*/ 	.short	0x0101
        /*03b2*/ 	.byte	0x06
	.zero		1


	//   ....[33]....
        /*03b4*/ 	.word	0x00001cc0
        /*03b8*/ 	.word	0x00000003
        /*03bc*/ 	.word	0x00000080
        /*03c0*/ 	.short	0x010a
        /*03c2*/ 	.byte	0xff
	.zero		1


	//   ....[34]....
        /*03c4*/ 	.word	0x00001e10
        /*03c8*/ 	.word	0x00000000
        /*03cc*/ 	.word	0x00000000
        /*03d0*/ 	.short	0x0101
        /*03d2*/ 	.byte	0xff
	.zero		1


	//   ....[35]....
        /*03d4*/ 	.word	0x000023c0
        /*03d8*/ 	.word	0x000000ff
        /*03dc*/ 	.word	0x00000000
        /*03e0*/ 	.short	0x010a
        /*03e2*/ 	.byte	0x04
	.zero		1


	//   ....[36]....
        /*03e4*/ 	.word	0x00002450
        /*03e8*/ 	.word	0x000000ff
        /*03ec*/ 	.word	0x00000000
        /*03f0*/ 	.short	0x010a
        /*03f2*/ 	.byte	0x05
	.zero		1


	//   ....[37]....
        /*03f4*/ 	.word	0x000024f0
        /*03f8*/ 	.word	0x00000000
        /*03fc*/ 	.word	0x00000000
        /*0400*/ 	.short	0x010a
        /*0402*/ 	.byte	0xff
	.zero		1


	//   ....[38]....
        /*0404*/ 	.word	0x00002610
        /*0408*/ 	.word	0x00000000
        /*040c*/ 	.word	0x000000b0
        /*0410*/ 	.short	0x010a
        /*0412*/ 	.byte	0xff
	.zero		1


	//   ....[39]....
        /*0414*/ 	.word	0x00002680
        /*0418*/ 	.word	0x00000004
        /*041c*/ 	.word	0x00000000
        /*0420*/ 	.short	0x0101
        /*0422*/ 	.byte	0xff
	.zero		1


	//   ....[40]....
        /*0424*/ 	.word	0x000026a0
        /*0428*/ 	.word	0x000000ff
        /*042c*/ 	.word	0x00000090
        /*0430*/ 	.short	0x010a
        /*0432*/ 	.byte	0x04
	.zero		1


	//   ....[41]....
        /*0434*/ 	.word	0x000027c0
        /*0438*/ 	.word	0x00000000
        /*043c*/ 	.word	0x00000080
        /*0440*/ 	.short	0x010a
        /*0442*/ 	.byte	0xff
	.zero		1


	//   ....[42]....
        /*0444*/ 	.word	0x000028c0
        /*0448*/ 	.word	0x00000000
        /*044c*/ 	.word	0x00000000
        /*0450*/ 	.short	0x0101
        /*0452*/ 	.byte	0xff
	.zero		1


	//   ....[43]....
        /*0454*/ 	.word	0x00002950
        /*0458*/ 	.word	0x000000ff
        /*045c*/ 	.word	0x00000090
        /*0460*/ 	.short	0x0106
        /*0462*/ 	.byte	0x04
	.zero		1


	//   ....[44]....
        /*0464*/ 	.word	0x00002970
        /*0468*/ 	.word	0x000000ff
        /*046c*/ 	.word	0x00000090
        /*0470*/ 	.short	0x010a
        /*0472*/ 	.byte	0x04
	.zero		1


	//   ....[45]....
        /*0474*/ 	.word	0x00002a00
        /*0478*/ 	.word	0x000000ff
        /*047c*/ 	.word	0x00000090
        /*0480*/ 	.short	0x0106
        /*0482*/ 	.byte	0x07
	.zero		1


	//   ....[46]....
        /*0484*/ 	.word	0x00002a40
        /*0488*/ 	.word	0x00000000
        /*048c*/ 	.word	0x00000090
        /*0490*/ 	.short	0x010a
        /*0492*/ 	.byte	0xff
	.zero		1


	//   ....[47]....
        /*0494*/ 	.word	0x00002c90
        /*0498*/ 	.word	0x000000ff
        /*049c*/ 	.word	0x00000008
        /*04a0*/ 	.short	0x010a
        /*04a2*/ 	.byte	0x05
	.zero		1


	//   ....[48]....
        /*04a4*/ 	.word	0x00002cb0
        /*04a8*/ 	.word	0x000000ff
        /*04ac*/ 	.word	0x00000008
        /*04b0*/ 	.short	0x010a
        /*04b2*/ 	.byte	0x05
	.zero		1


	//   ....[49]....
        /*04b4*/ 	.word	0x00002e40
        /*04b8*/ 	.word	0x000000ff
        /*04bc*/ 	.word	0x00000008
        /*04c0*/ 	.short	0x010a
        /*04c2*/ 	.byte	0x05
	.zero		1


	//   ....[50]....
        /*04c4*/ 	.word	0x00002e60
        /*04c8*/ 	.word	0x000000ff
        /*04cc*/ 	.word	0x00000008
        /*04d0*/ 	.short	0x010a
        /*04d2*/ 	.byte	0x05
	.zero		1


	//   ....[51]....
        /*04d4*/ 	.word	0x00002f20
        /*04d8*/ 	.word	0x000000ff
        /*04dc*/ 	.word	0x00000000
        /*04e0*/ 	.short	0x0101
        /*04e2*/ 	.byte	0x04
	.zero		1


	//   ....[52]....
        /*04e4*/ 	.word	0x00003330
        /*04e8*/ 	.word	0x00000000
        /*04ec*/ 	.word	0x00000080
        /*04f0*/ 	.short	0x010a
        /*04f2*/ 	.byte	0xff
	.zero		1


	//   ....[53]....
        /*04f4*/ 	.word	0x000033f0
        /*04f8*/ 	.word	0x00000000
        /*04fc*/ 	.word	0x00000000
        /*0500*/ 	.short	0x0101
        /*0502*/ 	.byte	0xff
	.zero		1


	//   ....[54]....
        /*0504*/ 	.word	0x000034e0
        /*0508*/ 	.word	0x000000ff
        /*050c*/ 	.word	0x00000000
        /*0510*/ 	.short	0x010a
        /*0512*/ 	.byte	0x04
	.zero		1


	//   ....[55]....
        /*0514*/ 	.word	0x00003550
        /*0518*/ 	.word	0x000000ff
        /*051c*/ 	.word	0x00000000
        /*0520*/ 	.short	0x010a
        /*0522*/ 	.byte	0x08
	.zero		1


	//   ....[56]....
        /*0524*/ 	.word	0x00003640
        /*0528*/ 	.word	0x000000ff
        /*052c*/ 	.word	0x00000000
        /*0530*/ 	.short	0x010a
        /*0532*/ 	.byte	0x04
	.zero		1


	//   ....[57]....
        /*0534*/ 	.word	0x00003680
        /*0538*/ 	.word	0x000000ff
        /*053c*/ 	.word	0x000000a8
        /*0540*/ 	.short	0x010a
        /*0542*/ 	.byte	0x0d
	.zero		1


	//   ....[58]....
        /*0544*/ 	.word	0x00003960
        /*0548*/ 	.word	0x000000ff
        /*054c*/ 	.word	0x000000d0
        /*0550*/ 	.short	0x010a
        /*0552*/ 	.byte	0x0d
	.zero		1


	//   ....[59]....
        /*0554*/ 	.word	0x00003e80
        /*0558*/ 	.word	0x00000008
        /*055c*/ 	.word	0x00000080
        /*0560*/ 	.short	0x010a
        /*0562*/ 	.byte	0xff
	.zero		1


	//   ....[60]....
        /*0564*/ 	.word	0x00003ff0
        /*0568*/ 	.word	0x00000000
        /*056c*/ 	.word	0x00000000
        /*0570*/ 	.short	0x0101
        /*0572*/ 	.byte	0xff
	.zero		1


	//   ....[61]....
        /*0574*/ 	.word	0x000044d0
        /*0578*/ 	.word	0x000000ff
        /*057c*/ 	.word	0x00000078
        /*0580*/ 	.short	0x010a
        /*0582*/ 	.byte	0x15
	.zero		1


	//   ....[62]....
        /*0584*/ 	.word	0x00004660
        /*0588*/ 	.word	0x000000ff
        /*058c*/ 	.word	0x00000050
        /*0590*/ 	.short	0x010a
        /*0592*/ 	.byte	0x15
	.zero		1


	//   ....[63]....
        /*0594*/ 	.word	0x000049c0
        /*0598*/ 	.word	0x000000ff
        /*059c*/ 	.word	0x00000030
        /*05a0*/ 	.short	0x010b
        /*05a2*/ 	.byte	0x15
	.zero		1


	//   ....[64]....
        /*05a4*/ 	.word	0x000049d0
        /*05a8*/ 	.word	0x000000ff
        /*05ac*/ 	.word	0x00000000
        /*05b0*/ 	.short	0x0101
        /*05b2*/ 	.byte	0x1e
	.zero		1


	//   ....[65]....
        /*05b4*/ 	.word	0x000049f0
        /*05b8*/ 	.word	0x000000ff
        /*05bc*/ 	.word	0x00000058
        /*05c0*/ 	.short	0x010a
        /*05c2*/ 	.byte	0x15
	.zero		1


	//   ....[66]....
        /*05c4*/ 	.word	0x00004d10
        /*05c8*/ 	.word	0x000000ff
        /*05cc*/ 	.word	0x00000038
        /*05d0*/ 	.short	0x010b
        /*05d2*/ 	.byte	0x15
	.zero		1


	//   ....[67]....
        /*05d4*/ 	.word	0x00004d20
        /*05d8*/ 	.word	0x000000ff
        /*05dc*/ 	.word	0x00000000
        /*05e0*/ 	.short	0x0101
        /*05e2*/ 	.byte	0x1f
	.zero		1


	//   ....[68]....
        /*05e4*/ 	.word	0x00004d40
        /*05e8*/ 	.word	0x000000ff
        /*05ec*/ 	.word	0x00000060
        /*05f0*/ 	.short	0x010a
        /*05f2*/ 	.byte	0x15
	.zero		1


	//   ....[69]....
        /*05f4*/ 	.word	0x00005050
        /*05f8*/ 	.word	0x000000ff
        /*05fc*/ 	.word	0x00000040
        /*0600*/ 	.short	0x010b
        /*0602*/ 	.byte	0x15
	.zero		1


	//   ....[70]....
        /*0604*/ 	.word	0x00005060
        /*0608*/ 	.word	0x000000ff
        /*060c*/ 	.word	0x00000000
        /*0610*/ 	.short	0x0101
        /*0612*/ 	.byte	0x25
	.zero		1


	//   ....[71]....
        /*0614*/ 	.word	0x00005080
        /*0618*/ 	.word	0x000000ff
        /*061c*/ 	.word	0x00000068
        /*0620*/ 	.short	0x010a
        /*0622*/ 	.byte	0x15
	.zero		1


	//   ....[72]....
        /*0624*/ 	.word	0x00005300
        /*0628*/ 	.word	0x000000ff
        /*062c*/ 	.word	0x00000048
        /*0630*/ 	.short	0x010b
        /*0632*/ 	.byte	0x15
	.zero		1


	//   ....[73]....
        /*0634*/ 	.word	0x00005310
        /*0638*/ 	.word	0x000000ff
        /*063c*/ 	.word	0x00000000
        /*0640*/ 	.short	0x0101
        /*0642*/ 	.byte	0x20
	.zero		1


	//   ....[74]....
        /*0644*/ 	.word	0x00005320
        /*0648*/ 	.word	0x000000ff
        /*064c*/ 	.word	0x00000050
        /*0650*/ 	.short	0x010a
        /*0652*/ 	.byte	0x15
	.zero		1


	//   ....[75]....
        /*0654*/ 	.word	0x00005580
        /*0658*/ 	.word	0x000000ff
        /*065c*/ 	.word	0x00000030
        /*0660*/ 	.short	0x010b
        /*0662*/ 	.byte	0x15
	.zero		1


	//   ....[76]....
        /*0664*/ 	.word	0x00005590
        /*0668*/ 	.word	0x000000ff
        /*066c*/ 	.word	0x00000000
        /*0670*/ 	.short	0x0101
        /*0672*/ 	.byte	0x1e
	.zero		1


	//   ....[77]....
        /*0674*/ 	.word	0x000055a0
        /*0678*/ 	.word	0x000000ff
        /*067c*/ 	.word	0x00000058
        /*0680*/ 	.short	0x010a
        /*0682*/ 	.byte	0x15
	.zero		1


	//   ....[78]....
        /*0684*/ 	.word	0x00005870
        /*0688*/ 	.word	0x000000ff
        /*068c*/ 	.word	0x00000038
        /*0690*/ 	.short	0x010b
        /*0692*/ 	.byte	0x15
	.zero		1


	//   ....[79]....
        /*0694*/ 	.word	0x00005880
        /*0698*/ 	.word	0x000000ff
        /*069c*/ 	.word	0x00000000
        /*06a0*/ 	.short	0x0101
        /*06a2*/ 	.byte	0x1f
	.zero		1


	//   ....[80]....
        /*06a4*/ 	.word	0x00005890
        /*06a8*/ 	.word	0x000000ff
        /*06ac*/ 	.word	0x00000060
        /*06b0*/ 	.short	0x010a
        /*06b2*/ 	.byte	0x15
	.zero		1


	//   ....[81]....
        /*06b4*/ 	.word	0x00005b60
        /*06b8*/ 	.word	0x000000ff
        /*06bc*/ 	.word	0x00000040
        /*06c0*/ 	.short	0x010b
        /*06c2*/ 	.byte	0x15
	.zero		1


	//   ....[82]....
        /*06c4*/ 	.word	0x00005b70
        /*06c8*/ 	.word	0x000000ff
        /*06cc*/ 	.word	0x00000000
        /*06d0*/ 	.short	0x0101
        /*06d2*/ 	.byte	0x25
	.zero		1


	//   ....[83]....
        /*06d4*/ 	.word	0x00005b80
        /*06d8*/ 	.word	0x000000ff
        /*06dc*/ 	.word	0x00000068
        /*06e0*/ 	.short	0x010a
        /*06e2*/ 	.byte	0x15
	.zero		1


	//   ....[84]....
        /*06e4*/ 	.word	0x00005ed0
        /*06e8*/ 	.word	0x000000ff
        /*06ec*/ 	.word	0x00000048
        /*06f0*/ 	.short	0x010b
        /*06f2*/ 	.byte	0x15
	.zero		1


	//   ....[85]....
        /*06f4*/ 	.word	0x00005ee0
        /*06f8*/ 	.word	0x000000ff
        /*06fc*/ 	.word	0x00000000
        /*0700*/ 	.short	0x0101
        /*0702*/ 	.byte	0x20
	.zero		1


	//   ....[86]....
        /*0704*/ 	.word	0x00005f00
        /*0708*/ 	.word	0x000000ff
        /*070c*/ 	.word	0x00000050
        /*0710*/ 	.short	0x010a
        /*0712*/ 	.byte	0x15
	.zero		1


	//   ....[87]....
        /*0714*/ 	.word	0x00005f20
        /*0718*/ 	.word	0x000000ff
        /*071c*/ 	.word	0x00000058
        /*0720*/ 	.short	0x010a
        /*0722*/ 	.byte	0x15
	.zero		1


	//   ....[88]....
        /*0724*/ 	.word	0x00005f40
        /*0728*/ 	.word	0x000000ff
        /*072c*/ 	.word	0x00000060
        /*0730*/ 	.short	0x010a
        /*0732*/ 	.byte	0x15
	.zero		1


	//   ....[89]....
        /*0734*/ 	.word	0x00005f90
        /*0738*/ 	.word	0x00000002
        /*073c*/ 	.word	0x00000068
        /*0740*/ 	.short	0x010a
        /*0742*/ 	.byte	0xff
	.zero		1


	//   ....[90]....
        /*0744*/ 	.word	0x000062f0
        /*0748*/ 	.word	0x00000000
        /*074c*/ 	.word	0x00000080
        /*0750*/ 	.short	0x010a
        /*0752*/ 	.byte	0xff
	.zero		1


	//   ....[91]....
        /*0754*/ 	.word	0x000063c0
        /*0758*/ 	.word	0x00000000
        /*075c*/ 	.word	0x00000000
        /*0760*/ 	.short	0x0101
        /*0762*/ 	.byte	0xff
	.zero		1


	//   ....[92]....
        /*0764*/ 	.word	0x00007090
        /*0768*/ 	.word	0x000000ff
        /*076c*/ 	.word	0x00000030
        /*0770*/ 	.short	0x010a
        /*0772*/ 	.byte	0x2e
	.zero		1


	//   ....[93]....
        /*0774*/ 	.word	0x00007120
        /*0778*/ 	.word	0x000000ff
        /*077c*/ 	.word	0x000000a0
        /*0780*/ 	.short	0x010a
        /*0782*/ 	.byte	0x2e
	.zero		1


	//   ....[94]....
        /*0784*/ 	.word	0x00007290
        /*0788*/ 	.word	0x000000ff
        /*078c*/ 	.word	0x00000030
        /*0790*/ 	.short	0x010a
        /*0792*/ 	.byte	0x2e
	.zero		1


	//   ....[95]....
        /*0794*/ 	.word	0x00007550
        /*0798*/ 	.word	0x000000ff
        /*079c*/ 	.word	0x000000a0
        /*07a0*/ 	.short	0x010a
        /*07a2*/ 	.byte	0x2e
	.zero		1


	//   ....[96]....
        /*07a4*/ 	.word	0x000076f0
        /*07a8*/ 	.word	0x000000ff
        /*07ac*/ 	.word	0x00000000
        /*07b0*/ 	.short	0x0101
        /*07b2*/ 	.byte	0x05
	.zero		1


	//   ....[97]....
        /*07b4*/ 	.word	0x00008010
        /*07b8*/ 	.word	0x00000000
        /*07bc*/ 	.word	0x00000000
        /*07c0*/ 	.short	0x0101
        /*07c2*/ 	.byte	0xff
	.zero		1


	//   ....[98]....
        /*07c4*/ 	.word	0x00008020
        /*07c8*/ 	.word	0x00000003
        /*07cc*/ 	.word	0x00000030
        /*07d0*/ 	.short	0x010a
        /*07d2*/ 	.byte	0xff
	.zero		1


	//   ....[99]....
        /*07d4*/ 	.word	0x00008110
        /*07d8*/ 	.word	0x00000003
        /*07dc*/ 	.word	0x00000030
        /*07e0*/ 	.short	0x010a
        /*07e2*/ 	.byte	0xff
	.zero		1


	//   ....[100]....
        /*07e4*/ 	.word	0x00008e20
        /*07e8*/ 	.word	0x00000000
        /*07ec*/ 	.word	0x00000000
        /*07f0*/ 	.short	0x0101
        /*07f2*/ 	.byte	0xff
	.zero		1


	//   ....[101]....
        /*07f4*/ 	.word	0x00008e60
        /*07f8*/ 	.word	0x00000003
        /*07fc*/ 	.word	0x00000030
        /*0800*/ 	.short	0x010a
        /*0802*/ 	.byte	0xff
	.zero		1


	//   ....[102]....
        /*0804*/ 	.word	0x00008f10
        /*0808*/ 	.word	0x00000003
        /*080c*/ 	.word	0x00000030
        /*0810*/ 	.short	0x010a
        /*0812*/ 	.byte	0xff
	.zero		1


	//   ....[103]....
        /*0814*/ 	.word	0x00009c30
        /*0818*/ 	.word	0x00000000
        /*081c*/ 	.word	0x00000000
        /*0820*/ 	.short	0x0101
        /*0822*/ 	.byte	0xff
	.zero		1


	//   ....[104]....
        /*0824*/ 	.word	0x00009c70
        /*0828*/ 	.word	0x00000003
        /*082c*/ 	.word	0x00000030
        /*0830*/ 	.short	0x010a
        /*0832*/ 	.byte	0xff
	.zero		1


	//   ....[105]....
        /*0834*/ 	.word	0x00009d20
        /*0838*/ 	.word	0x00000003
        /*083c*/ 	.word	0x00000030
        /*0840*/ 	.short	0x010a
        /*0842*/ 	.byte	0xff
	.zero		1


	//   ....[106]....
        /*0844*/ 	.word	0x0000aa60
        /*0848*/ 	.word	0x00000000
        /*084c*/ 	.word	0x00000000
        /*0850*/ 	.short	0x0101
        /*0852*/ 	.byte	0xff
	.zero		1


	//   ....[107]....
        /*0854*/ 	.word	0x0000aaa0
        /*0858*/ 	.word	0x00000003
        /*085c*/ 	.word	0x00000030
        /*0860*/ 	.short	0x010a
        /*0862*/ 	.byte	0xff
	.zero		1


	//   ....[108]....
        /*0864*/ 	.word	0x0000ab50
        /*0868*/ 	.word	0x00000003
        /*086c*/ 	.word	0x00000030
        /*0870*/ 	.short	0x010a
        /*0872*/ 	.byte	0xff
	.zero		1


	//   ....[109]....
        /*0874*/ 	.word	0x0000b8c0
        /*0878*/ 	.word	0x00000000
        /*087c*/ 	.word	0x00000000
        /*0880*/ 	.short	0x0101
        /*0882*/ 	.byte	0xff
	.zero		1


	//   ....[110]....
        /*0884*/ 	.word	0x0000b900
        /*0888*/ 	.word	0x00000003
        /*088c*/ 	.word	0x00000030
        /*0890*/ 	.short	0x010a
        /*0892*/ 	.byte	0xff
	.zero		1


	//   ....[111]....
        /*0894*/ 	.word	0x0000b9b0
        /*0898*/ 	.word	0x00000003
        /*089c*/ 	.word	0x00000030
        /*08a0*/ 	.short	0x010a
        /*08a2*/ 	.byte	0xff
	.zero		1


	//   ....[112]....
        /*08a4*/ 	.word	0x0000c700
        /*08a8*/ 	.word	0x00000000
        /*08ac*/ 	.word	0x00000000
        /*08b0*/ 	.short	0x0101
        /*08b2*/ 	.byte	0xff
	.zero		1


	//   ....[113]....
        /*08b4*/ 	.word	0x0000c740
        /*08b8*/ 	.word	0x00000003
        /*08bc*/ 	.word	0x00000030
        /*08c0*/ 	.short	0x010a
        /*08c2*/ 	.byte	0xff
	.zero		1


	//   ....[114]....
        /*08c4*/ 	.word	0x0000c7f0
        /*08c8*/ 	.word	0x00000003
        /*08cc*/ 	.word	0x00000030
        /*08d0*/ 	.short	0x010a
        /*08d2*/ 	.byte	0xff
	.zero		1


	//   ....[115]....
        /*08d4*/ 	.word	0x0000d550
        /*08d8*/ 	.word	0x00000000
        /*08dc*/ 	.word	0x00000000
        /*08e0*/ 	.short	0x0101
        /*08e2*/ 	.byte	0xff
	.zero		1


	//   ....[116]....
        /*08e4*/ 	.word	0x0000d570
        /*08e8*/ 	.word	0x00000003
        /*08ec*/ 	.word	0x00000030
        /*08f0*/ 	.short	0x010a
        /*08f2*/ 	.byte	0xff
	.zero		1


	//   ....[117]....
        /*08f4*/ 	.word	0x0000d620
        /*08f8*/ 	.word	0x00000003
        /*08fc*/ 	.word	0x00000030
        /*0900*/ 	.short	0x010a
        /*0902*/ 	.byte	0xff
	.zero		1


	//   ....[118]....
        /*0904*/ 	.word	0x0000e310
        /*0908*/ 	.word	0x00000000
        /*090c*/ 	.word	0x00000000
        /*0910*/ 	.short	0x0101
        /*0912*/ 	.byte	0xff
	.zero		1


	//   ....[119]....
        /*0914*/ 	.word	0x0000e450
        /*0918*/ 	.word	0x000000ff
        /*091c*/ 	.word	0x00000000
        /*0920*/ 	.short	0x0101
        /*0922*/ 	.byte	0x04
	.zero		1


	//   ....[120]....
        /*0924*/ 	.word	0x0000e460
        /*0928*/ 	.word	0x000000ff
        /*092c*/ 	.word	0x000000d0
        /*0930*/ 	.short	0x0101
        /*0932*/ 	.byte	0x2e
	.zero		1


	//   ....[121]....
        /*0934*/ 	.word	0x0000e5e0
        /*0938*/ 	.word	0x000000ff
        /*093c*/ 	.word	0x00000000
        /*0940*/ 	.short	0x0101
        /*0942*/ 	.byte	0x04
	.zero		1


	//   ....[122]....
        /*0944*/ 	.word	0x0000e600
        /*0948*/ 	.word	0x00000003
        /*094c*/ 	.word	0x000000c0
        /*0950*/ 	.short	0x010a
        /*0952*/ 	.byte	0xff
	.zero		1


	//   ....[123]....
        /*0954*/ 	.word	0x0000e660
        /*0958*/ 	.word	0x00000000
        /*095c*/ 	.word	0x00000018
        /*0960*/ 	.short	0x010a
        /*0962*/ 	.byte	0xff
	.zero		1


	//   ....[124]....
        /*0964*/ 	.word	0x0000e6b0
        /*0968*/ 	.word	0x00000003
        /*096c*/ 	.word	0x00000080
        /*0970*/ 	.short	0x010a
        /*0972*/ 	.byte	0xff
	.zero		1


	//   ....[125]....
        /*0974*/ 	.word	0x0000e710
        /*0978*/ 	.word	0x00000000
        /*097c*/ 	.word	0x00000000
        /*0980*/ 	.short	0x010a
        /*0982*/ 	.byte	0xff
	.zero		1


	//   ....[126]....
        /*0984*/ 	.word	0x0000e770
        /*0988*/ 	.word	0x00000000
        /*098c*/ 	.word	0x00000000
        /*0990*/ 	.short	0x010a
        /*0992*/ 	.byte	0xff
	.zero		1


	//   ....[127]....
        /*0994*/ 	.word	0x0000e7c0
        /*0998*/ 	.word	0x00000000
        /*099c*/ 	.word	0x000000b0
        /*09a0*/ 	.short	0x010a
        /*09a2*/ 	.byte	0xff
	.zero		1


	//   ....[128]....
        /*09a4*/ 	.word	0x0000e820
        /*09a8*/ 	.word	0x00000000
        /*09ac*/ 	.word	0x00000090
        /*09b0*/ 	.short	0x010a
        /*09b2*/ 	.byte	0xff
	.zero		1


	//   ....[129]....
        /*09b4*/ 	.word	0x0000e870
        /*09b8*/ 	.word	0x00000000
        /*09bc*/ 	.word	0x00000080
        /*09c0*/ 	.short	0x010a
        /*09c2*/ 	.byte	0xff
	.zero		1


	//   ....[130]....
        /*09c4*/ 	.word	0x0000e8d0
        /*09c8*/ 	.word	0x00000000
        /*09cc*/ 	.word	0x00000090
        /*09d0*/ 	.short	0x010a
        /*09d2*/ 	.byte	0xff
	.zero		1


	//   ....[131]....
        /*09d4*/ 	.word	0x0000e930
        /*09d8*/ 	.word	0x00000005
        /*09dc*/ 	.word	0x00000008
        /*09e0*/ 	.short	0x010a
        /*09e2*/ 	.byte	0xff
	.zero		1


	//   ....[132]....
        /*09e4*/ 	.word	0x0000ea20
        /*09e8*/ 	.word	0x00000003
        /*09ec*/ 	.word	0x00000008
        /*09f0*/ 	.short	0x010a
        /*09f2*/ 	.byte	0xff
	.zero		1


	//   ....[133]....
        /*09f4*/ 	.word	0x0000ea70
        /*09f8*/ 	.word	0x00000000
        /*09fc*/ 	.word	0x00000080
        /*0a00*/ 	.short	0x010a
        /*0a02*/ 	.byte	0xff
	.zero		1


	//   ....[134]....
        /*0a04*/ 	.word	0x0000ead0
        /*0a08*/ 	.word	0x00000000
        /*0a0c*/ 	.word	0x00000000
        /*0a10*/ 	.short	0x010a
        /*0a12*/ 	.byte	0xff
	.zero		1


	//   ....[135]....
        /*0a14*/ 	.word	0x0000eb30
        /*0a18*/ 	.word	0x00000000
        /*0a1c*/ 	.word	0x000000a8
        /*0a20*/ 	.short	0x010a
        /*0a22*/ 	.byte	0xff
	.zero		1


	//   ....[136]....
        /*0a24*/ 	.word	0x0000eb90
        /*0a28*/ 	.word	0x00000000
        /*0a2c*/ 	.word	0x000000d0
        /*0a30*/ 	.short	0x010a
        /*0a32*/ 	.byte	0xff
	.zero		1


	//   ....[137]....
        /*0a34*/ 	.word	0x0000ebe0
        /*0a38*/ 	.word	0x00000008
        /*0a3c*/ 	.word	0x00000080
        /*0a40*/ 	.short	0x010a
        /*0a42*/ 	.byte	0xff
	.zero		1


	//   ....[138]....
        /*0a44*/ 	.word	0x0000ec40
        /*0a48*/ 	.word	0x00000000
        /*0a4c*/ 	.word	0x00000078
        /*0a50*/ 	.short	0x010a
        /*0a52*/ 	.byte	0xff
	.zero		1


	//   ....[139]....
        /*0a54*/ 	.word	0x0000eca0
        /*0a58*/ 	.word	0x00000005
        /*0a5c*/ 	.word	0x00000050
        /*0a60*/ 	.short	0x010a
        /*0a62*/ 	.byte	0xff
	.zero		1


	//   ....[140]....
        /*0a64*/ 	.word	0x0000ed00
        /*0a68*/ 	.word	0x00000005
        /*0a6c*/ 	.word	0x00000058
        /*0a70*/ 	.short	0x010a
        /*0a72*/ 	.byte	0xff
	.zero		1


	//   ....[141]....
        /*0a74*/ 	.word	0x0000ed60
        /*0a78*/ 	.word	0x00000005
        /*0a7c*/ 	.word	0x00000060
        /*0a80*/ 	.short	0x010a
        /*0a82*/ 	.byte	0xff
	.zero		1


	//   ....[142]....
        /*0a84*/ 	.word	0x0000edc0
        /*0a88*/ 	.word	0x00000005
        /*0a8c*/ 	.word	0x00000068
        /*0a90*/ 	.short	0x010a
        /*0a92*/ 	.byte	0xff
	.zero		1


	//   ....[143]....
        /*0a94*/ 	.word	0x0000ee20
        /*0a98*/ 	.word	0x00000000
        /*0a9c*/ 	.word	0x00000050
        /*0aa0*/ 	.short	0x010a
        /*0aa2*/ 	.byte	0xff
	.zero		1


	//   ....[144]....
        /*0aa4*/ 	.word	0x0000ee80
        /*0aa8*/ 	.word	0x00000000
        /*0aac*/ 	.word	0x00000058
        /*0ab0*/ 	.short	0x010a
        /*0ab2*/ 	.byte	0xff
	.zero		1


	//   ....[145]....
        /*0ab4*/ 	.word	0x0000eee0
        /*0ab8*/ 	.word	0x00000000
        /*0abc*/ 	.word	0x00000060
        /*0ac0*/ 	.short	0x010a
        /*0ac2*/ 	.byte	0xff
	.zero		1


	//   ....[146]....
        /*0ac4*/ 	.word	0x0000ef40
        /*0ac8*/ 	.word	0x00000000
        /*0acc*/ 	.word	0x00000068
        /*0ad0*/ 	.short	0x010a
        /*0ad2*/ 	.byte	0xff
	.zero		1


	//   ....[147]....
        /*0ad4*/ 	.word	0x0000efa0
        /*0ad8*/ 	.word	0x00000003
        /*0adc*/ 	.word	0x00000050
        /*0ae0*/ 	.short	0x010a
        /*0ae2*/ 	.byte	0xff
	.zero		1


	//   ....[148]....
        /*0ae4*/ 	.word	0x0000f000
        /*0ae8*/ 	.word	0x00000003
        /*0aec*/ 	.word	0x00000058
        /*0af0*/ 	.short	0x010a
        /*0af2*/ 	.byte	0xff
	.zero		1


	//   ....[149]....
        /*0af4*/ 	.word	0x0000f060
        /*0af8*/ 	.word	0x00000003
        /*0afc*/ 	.word	0x00000060
        /*0b00*/ 	.short	0x010a
        /*0b02*/ 	.byte	0xff
	.zero		1


	//   ....[150]....
        /*0b04*/ 	.word	0x0000f0b0
        /*0b08*/ 	.word	0x00000000
        /*0b0c*/ 	.word	0x00000080
        /*0b10*/ 	.short	0x010a
        /*0b12*/ 	.byte	0xff
	.zero		1


	//   ....[151]....
        /*0b14*/ 	.word	0x0000f110
        /*0b18*/ 	.word	0x00000003
        /*0b1c*/ 	.word	0x00000030
        /*0b20*/ 	.short	0x010a
        /*0b22*/ 	.byte	0xff
	.zero		1


	//   ....[152]....
        /*0b24*/ 	.word	0x0000f170
        /*0b28*/ 	.word	0x00000003
        /*0b2c*/ 	.word	0x000000a0
        /*0b30*/ 	.short	0x010a
        /*0b32*/ 	.byte	0xff
	.zero		1


	//   ....[153]....
        /*0b34*/ 	.word	0x0000f1c0
        /*0b38*/ 	.word	0x00000003
        /*0b3c*/ 	.word	0x00000030
        /*0b40*/ 	.short	0x010a
        /*0b42*/ 	.byte	0xff
	.zero		1


	//   ....[154]....
        /*0b44*/ 	.word	0x0000f210
        /*0b48*/ 	.word	0x00000003
        /*0b4c*/ 	.word	0x00000030
        /*0b50*/ 	.short	0x010a
        /*0b52*/ 	.byte	0xff
	.zero		1


	//   ....[155]....
        /*0b54*/ 	.word	0x0000f260
        /*0b58*/ 	.word	0x00000003
        /*0b5c*/ 	.word	0x00000030
        /*0b60*/ 	.short	0x010a
        /*0b62*/ 	.byte	0xff
	.zero		1


	//   ....[156]....
        /*0b64*/ 	.word	0x0000f2b0
        /*0b68*/ 	.word	0x00000003
        /*0b6c*/ 	.word	0x00000030
        /*0b70*/ 	.short	0x010a
        /*0b72*/ 	.byte	0xff
	.zero		1


	//   ....[157]....
        /*0b74*/ 	.word	0x0000f300
        /*0b78*/ 	.word	0x00000003
        /*0b7c*/ 	.word	0x00000030
        /*0b80*/ 	.short	0x010a
        /*0b82*/ 	.byte	0xff
	.zero		1


	//   ....[158]....
        /*0b84*/ 	.word	0x0000f350
        /*0b88*/ 	.word	0x00000003
        /*0b8c*/ 	.word	0x00000030
        /*0b90*/ 	.short	0x010a
        /*0b92*/ 	.byte	0xff
	.zero		1


	//   ....[159]....
        /*0b94*/ 	.word	0x0000f3a0
        /*0b98*/ 	.word	0x00000003
        /*0b9c*/ 	.word	0x00000030
        /*0ba0*/ 	.short	0x010a
        /*0ba2*/ 	.byte	0xff
	.zero		1


	//----- nvinfo : EIATTR_NUM_MBARRIERS
	.align		4
.L_47:
        /*0ba4*/ 	.byte	0x03, 0x38
        /*0ba6*/ 	.short	0x001b


	//----- nvinfo : EIATTR_EXIT_INSTR_OFFSETS
	.align		4
        /*0ba8*/ 	.byte	0x04, 0x1c
        /*0baa*/ 	.short	(.L_49 - .L_48)


	//   ....[0]....
.L_48:
        /*0bac*/ 	.word	0x00002520


	//   ....[1]....
        /*0bb0*/ 	.word	0x00002a10


	//   ....[2]....
        /*0bb4*/ 	.word	0x00002a70


	//   ....[3]....
        /*0bb8*/ 	.word	0x00003bc0


	//   ....[4]....
        /*0bbc*/ 	.word	0x00005fc0


	//   ....[5]....
        /*0bc0*/ 	.word	0x00006000


	//   ....[6]....
        /*0bc4*/ 	.word	0x0000e4d0


	//   ....[7]....
        /*0bc8*/ 	.word	0x0000e550


	//   ....[8]....
        /*0bcc*/ 	.word	0x0000e580


	//   ....[9]....
        /*0bd0*/ 	.word	0x0000e5f0


	//----- nvinfo : EIATTR_MAX_THREADS
	.align		4
.L_49:
        /*0bd4*/ 	.byte	0x04, 0x05
        /*0bd6*/ 	.short	(.L_51 - .L_50)
.L_50:
        /*0bd8*/ 	.word	0x00000100
        /*0bdc*/ 	.word	0x00000001
        /*0be0*/ 	.word	0x00000001


	//----- nvinfo : EIATTR_CRS_STACK_SIZE
	.align		4
.L_51:
        /*0be4*/ 	.byte	0x04, 0x1e
        /*0be6*/ 	.short	(.L_53 - .L_52)
.L_52:
        /*0be8*/ 	.word	0x00000000


	//----- nvinfo : EIATTR_CBANK_PARAM_SIZE
	.align		4
.L_53:
        /*0bec*/ 	.byte	0x03, 0x19
        /*0bee*/ 	.short	0x0a00


	//----- nvinfo : EIATTR_PARAM_CBANK
	.align		4
        /*0bf0*/ 	.byte	0x04, 0x0a
        /*0bf2*/ 	.short	(.L_55 - .L_54)
	.align		4
.L_54:
        /*0bf4*/ 	.word	index@(.nv.constant0._ZN7cutlass13device_kernelINS_4gemm6kernel13GemmUniversalIN4cute5tupleIJiiiiEEENS1_10collective13CollectiveMmaINS1_41MainloopSm100TmaUmmaWarpSpecializedSparseILi3ELi2ELi1ENS5_IJNS4_1CILi2EEENSA_ILi1EEESC_EEEEENS5_IJNSA_ILi256EEESF_NSA_ILi128EEEEEENS_6half_tENS5_IJNS4_6LayoutINS5_IJiNS5_IJSB_iEEEiEEENS5_IJlNS5_IJSC_SB_EEElEEEEENSJ_INS5_IJNS5_IJNS5_IJNSA_ILi8EEESB_SP_EEEiEEENS5_IJNS5_IJNSA_ILi16EEESB_NSA_ILi4EEEEEEiEEEiEEENS5_IJNS5_IJNS5_IJSG_SS_NSA_ILi2048EEEEEENSA_ILi16384EEEEEENS5_IJNS5_IJSC_NSA_ILi1024EEENSA_ILi32EEEEEElEEElEEEEEEEESI_NS5_IJlSC_lEEENS4_8TiledMMAINS4_8MMA_AtomIJNS4_33SM100_MMA_F16BF16_2x1SM_SS_SPARSEISI_SI_fLi256ELi256ELNS4_4UMMA5MajorE0ELS1D_0ELNS1C_7ScaleInE0ELS1E_0EEEEEENSJ_INS5_IJSC_SC_SC_EEENS5_IJNSA_ILi0EEES1I_S1I_EEEEENS5_IJNS4_10UnderscoreES1L_S1L_EEEEENS4_18SM100_TMA_2SM_LOADENS4_14ComposedLayoutINS4_7SwizzleILi3ELi4ELi3EEENS4_25smem_sparse_ptr_flag_bitsILi2ELi16EEENSJ_INS5_IJNS5_IJSC_SP_EEENS5_IJSB_NSA_ILi64EEEEEEEEENS5_IJNS5_IJS1I_SG_EEESM_EEEEEEEvNS4_8identityES1O_NS1P_IS1R_NS4_18smem_ptr_flag_bitsILi16EEENSJ_INS5_IJSP_S1V_EEENS5_IJS1V_SC_EEEEEEEvS22_EENS_8epilogue10collective18CollectiveEpilogueINS2A_23Sm100TmaWarpSpecializedILi4ELi2ELi32ELb1ELb0EEEJNS5_IJSG_SF_SG_EEENS5_IJNSJ_ISG_SC_EENSJ_IS12_SC_EEEEEfNS5_IJSC_llEEEfS2J_NS2A_6fusion15FusionCallbacksIS2E_NS2K_17LinearCombinationIffffLNS_15FloatRoundStyleE2EEES2F_S2I_JEEENS4_5SM1004TMEM4LOAD26SM100_TMEM_LOAD_32dp32b32xENS4_13SM90_TMA_LOADENS1P_INS1Q_ILi2ELi5ELi2EEENS23_ILi32EEENSJ_INS5_IJS12_ST_EEENS5_IJSC_S12_EEEEEEENS4_39AutoVectorizingCopyWithAssumedAlignmentILi128EEENS4_14SM90_TMA_STOREES30_S32_S32_EEEvvEEEEvNT_6ParamsE)
        /*0bf8*/ 	.short	0x0380
        /*0bfa*/ 	.short	0x0a00


	//----- nvinfo : EIATTR_SW_WAR
	.align		4
.L_55:
        /*0bfc*/ 	.byte	0x04, 0x36
        /*0bfe*/ 	.short	(.L_57 - .L_56)
.L_56:
        /*0c00*/ 	.word	0x00000008
.L_57:


//--------------------- .nv.callgraph             --------------------------
	.section	.nv.callgraph,"",@"SHT_CUDA_CALLGRAPH"
	.align	4
	.sectionentsize	8
	.align		4
        /*0000*/ 	.word	0x00000000
	.align		4
        /*0004*/ 	.word	0xffffffff
	.align		4
        /*0008*/ 	.word	index@(_ZN7cutlass13device_kernelINS_4gemm6kernel13GemmUniversalIN4cute5tupleIJiiiiEEENS1_10collective13CollectiveMmaINS1_41MainloopSm100TmaUmmaWarpSpecializedSparseILi3ELi2ELi1ENS5_IJNS4_1CILi2EEENSA_ILi1EEESC_EEEEENS5_IJNSA_ILi256EEESF_NSA_ILi128EEEEEENS_6half_tENS5_IJNS4_6LayoutINS5_IJiNS5_IJSB_iEEEiEEENS5_IJlNS5_IJSC_SB_EEElEEEEENSJ_INS5_IJNS5_IJNS5_IJNSA_ILi8EEESB_SP_EEEiEEENS5_IJNS5_IJNSA_ILi16EEESB_NSA_ILi4EEEEEEiEEEiEEENS5_IJNS5_IJNS5_IJSG_SS_NSA_ILi2048EEEEEENSA_ILi16384EEEEEENS5_IJNS5_IJSC_NSA_ILi1024EEENSA_ILi32EEEEEElEEElEEEEEEEESI_NS5_IJlSC_lEEENS4_8TiledMMAINS4_8MMA_AtomIJNS4_33SM100_MMA_F16BF16_2x1SM_SS_SPARSEISI_SI_fLi256ELi256ELNS4_4UMMA5MajorE0ELS1D_0ELNS1C_7ScaleInE0ELS1E_0EEEEEENSJ_INS5_IJSC_SC_SC_EEENS5_IJNSA_ILi0EEES1I_S1I_EEEEENS5_IJNS4_10UnderscoreES1L_S1L_EEEEENS4_18SM100_TMA_2SM_LOADENS4_14ComposedLayoutINS4_7SwizzleILi3ELi4ELi3EEENS4_25smem_sparse_ptr_flag_bitsILi2ELi16EEENSJ_INS5_IJNS5_IJSC_SP_EEENS5_IJSB_NSA_ILi64EEEEEEEEENS5_IJNS5_IJS1I_SG_EEESM_EEEEEEEvNS4_8identityES1O_NS1P_IS1R_NS4_18smem_ptr_flag_bitsILi16EEENSJ_INS5_IJSP_S1V_EEENS5_IJS1V_SC_EEEEEEEvS22_EENS_8epilogue10collective18CollectiveEpilogueINS2A_23Sm100TmaWarpSpecializedILi4ELi2ELi32ELb1ELb0EEEJNS5_IJSG_SF_SG_EEENS5_IJNSJ_ISG_SC_EENSJ_IS12_SC_EEEEEfNS5_IJSC_llEEEfS2J_NS2A_6fusion15FusionCallbacksIS2E_NS2K_17LinearCombinationIffffLNS_15FloatRoundStyleE2EEES2F_S2I_JEEENS4_5SM1004TMEM4LOAD26SM100_TMEM_LOAD_32dp32b32xENS4_13SM90_TMA_LOADENS1P_INS1Q_ILi2ELi5ELi2EEENS23_ILi32EEENSJ_INS5_IJS12_ST_EEENS5_IJSC_S12_EEEEEEENS4_39AutoVectorizingCopyWithAssumedAlignmentILi128EEENS4_14SM90_TMA_STOREES30_S32_S32_EEEvvEEEEvNT_6ParamsE)
	.align		4
        /*000c*/ 	.word	index@(__assertfail)
	.align		4
        /*0010*/ 	.word	0x00000000
	.align		4
        /*0014*/ 	.word	0xfffffffe
	.align		4
        /*0018*/ 	.word	0x00000000
	.align		4
        /*001c*/ 	.word	0xfffffffd
	.align		4
        /*0020*/ 	.word	0x00000000
	.align		4
        /*0024*/ 	.word	0xfffffffc


//--------------------- .nv.constant4             --------------------------
	.section	.nv.constant4,"a",@progbits
	.align	8
	.align		8
.nv.constant4:
        /*0000*/ 	.dword	__assertfail
	.align		8
        /*0008*/ 	.dword	__unnamed_1
	.align		8
        /*0010*/ 	.dword	__unnamed_2
	.align		8
        /*0018*/ 	.dword	_ZN39_INTERNAL_dd2804e1_4_k_cu_1726e223_32624cuda3std3__45__cpo5beginE
	.align		8
        /*0020*/ 	.dword	_ZN39_INTERNAL_dd2804e1_4_k_cu_1726e223_32624cuda3std3__45__cpo3endE
	.align		8
        /*0028*/ 	.dword	_ZN39_INTERNAL_dd2804e1_4_k_cu_1726e223_32624cuda3std3__45__cpo6cbeginE
	.align		8
        /*0030*/ 	.dword	_ZN39_INTERNAL_dd2804e1_4_k_cu_1726e223_32624cuda3std3__45__cpo4cendE
	.align		8
        /*0038*/ 	.dword	_ZN39_INTERNAL_dd2804e1_4_k_cu_1726e223_32624cuda3std3__441_GLOBAL__N__dd2804e1_4_k_cu_1726e223_32626ignoreE
	.align		8
        /*0040*/ 	.dword	_ZN39_INTERNAL_dd2804e1_4_k_cu_1726e223_32624cuda3std3__419piecewise_constructE
	.align		8
        /*0048*/ 	.dword	_ZN39_INTERNAL_dd2804e1_4_k_cu_1726e223_32624cuda3std3__48in_placeE
	.align		8
        /*0050*/ 	.dword	_ZN39_INTERNAL_dd2804e1_4_k_cu_1726e223_32624cuda3std6ranges3__45__cpo4swapE
	.align		8
        /*0058*/ 	.dword	_ZN39_INTERNAL_dd2804e1_4_k_cu_1726e223_32624cuda3std6ranges3__45__cpo9iter_moveE
	.align		8
        /*0060*/ 	.dword	_ZN39_INTERNAL_dd2804e1_4_k_cu_1726e223_32624cute7productE
	.align		8
        /*0068*/ 	.dword	_ZN39_INTERNAL_dd2804e1_4_k_cu_1726e223_32624cute1_E
	.align		8
        /*0070*/ 	.dword	$str$25
	.align		8
        /*0078*/ 	.dword	$str$26
	.align		8
        /*0080*/ 	.dword	$str$27
	.align		8
        /*0088*/ 	.dword	$str$28


//--------------------- .text._ZN7cutlass13device_kernelINS_4gemm6kernel13GemmUniversalIN4cute5tupleIJiiiiEEENS1_10collective13CollectiveMmaINS1_41MainloopSm100TmaUmmaWarpSpecializedSparseILi3ELi2ELi1ENS5_IJNS4_1CILi2EEENSA_ILi1EEESC_EEEEENS5_IJNSA_ILi256EEESF_NSA_ILi128EEEEEENS_6half_tENS5_IJNS4_6LayoutINS5_IJiNS5_IJSB_iEEEiEEENS5_IJlNS5_IJSC_SB_EEElEEEEENSJ_INS5_IJNS5_IJNS5_IJNSA_ILi8EEESB_SP_EEEiEEENS5_IJNS5_IJNSA_ILi16EEESB_NSA_ILi4EEEEEEiEEEiEEENS5_IJNS5_IJNS5_IJSG_SS_NSA_ILi2048EEEEEENSA_ILi16384EEEEEENS5_IJNS5_IJSC_NSA_ILi1024EEENSA_ILi32EEEEEElEEElEEEEEEEESI_NS5_IJlSC_lEEENS4_8TiledMMAINS4_8MMA_AtomIJNS4_33SM100_MMA_F16BF16_2x1SM_SS_SPARSEISI_SI_fLi256ELi256ELNS4_4UMMA5MajorE0ELS1D_0ELNS1C_7ScaleInE0ELS1E_0EEEEEENSJ_INS5_IJSC_SC_SC_EEENS5_IJNSA_ILi0EEES1I_S1I_EEEEENS5_IJNS4_10UnderscoreES1L_S1L_EEEEENS4_18SM100_TMA_2SM_LOADENS4_14ComposedLayoutINS4_7SwizzleILi3ELi4ELi3EEENS4_25smem_sparse_ptr_flag_bitsILi2ELi16EEENSJ_INS5_IJNS5_IJSC_SP_EEENS5_IJSB_NSA_ILi64EEEEEEEEENS5_IJNS5_IJS1I_SG_EEESM_EEEEEEEvNS4_8identityES1O_NS1P_IS1R_NS4_18smem_ptr_flag_bitsILi16EEENSJ_INS5_IJSP_S1V_EEENS5_IJS1V_SC_EEEEEEEvS22_EENS_8epilogue10collective18CollectiveEpilogueINS2A_23Sm100TmaWarpSpecializedILi4ELi2ELi32ELb1ELb0EEEJNS5_IJSG_SF_SG_EEENS5_IJNSJ_ISG_SC_EENSJ_IS12_SC_EEEEEfNS5_IJSC_llEEEfS2J_NS2A_6fusion15FusionCallbacksIS2E_NS2K_17LinearCombinationIffffLNS_15FloatRoundStyleE2EEES2F_S2I_JEEENS4_5SM1004TMEM4LOAD26SM100_TMEM_LOAD_32dp32b32xENS4_13SM90_TMA_LOADENS1P_INS1Q_ILi2ELi5ELi2EEENS23_ILi32EEENSJ_INS5_IJS12_ST_EEENS5_IJSC_S12_EEEEEEENS4_39AutoVectorizingCopyWithAssumedAlignmentILi128EEENS4_14SM90_TMA_STOREES30_S32_S32_EEEvvEEEEvNT_6ParamsE --------------------------
	.section	.text._ZN7cutlass13device_kernelINS_4gemm6kernel13GemmUniversalIN4cute5tupleIJiiiiEEENS1_10collective13CollectiveMmaINS1_41MainloopSm100TmaUmmaWarpSpecializedSparseILi3ELi2ELi1ENS5_IJNS4_1CILi2EEENSA_ILi1EEESC_EEEEENS5_IJNSA_ILi256EEESF_NSA_ILi128EEEEEENS_6half_tENS5_IJNS4_6LayoutINS5_IJiNS5_IJSB_iEEEiEEENS5_IJlNS5_IJSC_SB_EEElEEEEENSJ_INS5_IJNS5_IJNS5_IJNSA_ILi8EEESB_SP_EEEiEEENS5_IJNS5_IJNSA_ILi16EEESB_NSA_ILi4EEEEEEiEEEiEEENS5_IJNS5_IJNS5_IJSG_SS_NSA_ILi2048EEEEEENSA_ILi16384EEEEEENS5_IJNS5_IJSC_NSA_ILi1024EEENSA_ILi32EEEEEElEEElEEEEEEEESI_NS5_IJlSC_lEEENS4_8TiledMMAINS4_8MMA_AtomIJNS4_33SM100_MMA_F16BF16_2x1SM_SS_SPARSEISI_SI_fLi256ELi256ELNS4_4UMMA5MajorE0ELS1D_0ELNS1C_7ScaleInE0ELS1E_0EEEEEENSJ_INS5_IJSC_SC_SC_EEENS5_IJNSA_ILi0EEES1I_S1I_EEEEENS5_IJNS4_10UnderscoreES1L_S1L_EEEEENS4_18SM100_TMA_2SM_LOADENS4_14ComposedLayoutINS4_7SwizzleILi3ELi4ELi3EEENS4_25smem_sparse_ptr_flag_bitsILi2ELi16EEENSJ_INS5_IJNS5_IJSC_SP_EEENS5_IJSB_NSA_ILi64EEEEEEEEENS5_IJNS5_IJS1I_SG_EEESM_EEEEEEEvNS4_8identityES1O_NS1P_IS1R_NS4_18smem_ptr_flag_bitsILi16EEENSJ_INS5_IJSP_S1V_EEENS5_IJS1V_SC_EEEEEEEvS22_EENS_8epilogue10collective18CollectiveEpilogueINS2A_23Sm100TmaWarpSpecializedILi4ELi2ELi32ELb1ELb0EEEJNS5_IJSG_SF_SG_EEENS5_IJNSJ_ISG_SC_EENSJ_IS12_SC_EEEEEfNS5_IJSC_llEEEfS2J_NS2A_6fusion15FusionCallbacksIS2E_NS2K_17LinearCombinationIffffLNS_15FloatRoundStyleE2EEES2F_S2I_JEEENS4_5SM1004TMEM4LOAD26SM100_TMEM_LOAD_32dp32b32xENS4_13SM90_TMA_LOADENS1P_INS1Q_ILi2ELi5ELi2EEENS23_ILi32EEENSJ_INS5_IJS12_ST_EEENS5_IJSC_S12_EEEEEEENS4_39AutoVectorizingCopyWithAssumedAlignmentILi128EEENS4_14SM90_TMA_STOREES30_S32_S32_EEEvvEEEEvNT_6ParamsE,"ax",@progbits
	.align	128
.text._ZN7cutlass13device_kernelINS_4gemm6kernel13GemmUniversalIN4cute5tupleIJiiiiEEENS1_10collective13CollectiveMmaINS1_41MainloopSm100TmaUmmaWarpSpecializedSparseILi3ELi2ELi1ENS5_IJNS4_1CILi2EEENSA_ILi1EEESC_EEEEENS5_IJNSA_ILi256EEESF_NSA_ILi128EEEEEENS_6half_tENS5_IJNS4_6LayoutINS5_IJiNS5_IJSB_iEEEiEEENS5_IJlNS5_IJSC_SB_EEElEEEEENSJ_INS5_IJNS5_IJNS5_IJNSA_ILi8EEESB_SP_EEEiEEENS5_IJNS5_IJNSA_ILi16EEESB_NSA_ILi4EEEEEEiEEEiEEENS5_IJNS5_IJNS5_IJSG_SS_NSA_ILi2048EEEEEENSA_ILi16384EEEEEENS5_IJNS5_IJSC_NSA_ILi1024EEENSA_ILi32EEEEEElEEElEEEEEEEESI_NS5_IJlSC_lEEENS4_8TiledMMAINS4_8MMA_AtomIJNS4_33SM100_MMA_F16BF16_2x1SM_SS_SPARSEISI_SI_fLi256ELi256ELNS4_4UMMA5MajorE0ELS1D_0ELNS1C_7ScaleInE0ELS1E_0EEEEEENSJ_INS5_IJSC_SC_SC_EEENS5_IJNSA_ILi0EEES1I_S1I_EEEEENS5_IJNS4_10UnderscoreES1L_S1L_EEEEENS4_18SM100_TMA_2SM_LOADENS4_14ComposedLayoutINS4_7SwizzleILi3ELi4ELi3EEENS4_25smem_sparse_ptr_flag_bitsILi2ELi16EEENSJ_INS5_IJNS5_IJSC_SP_EEENS5_IJSB_NSA_ILi64EEEEEEEEENS5_IJNS5_IJS1I_SG_EEESM_EEEEEEEvNS4_8identityES1O_NS1P_IS1R_NS4_18smem_ptr_flag_bitsILi16EEENSJ_INS5_IJSP_S1V_EEENS5_IJS1V_SC_EEEEEEEvS22_EENS_8epilogue10collective18CollectiveEpilogueINS2A_23Sm100TmaWarpSpecializedILi4ELi2ELi32ELb1ELb0EEEJNS5_IJSG_SF_SG_EEENS5_IJNSJ_ISG_SC_EENSJ_IS12_SC_EEEEEfNS5_IJSC_llEEEfS2J_NS2A_6fusion15FusionCallbacksIS2E_NS2K_17LinearCombinationIffffLNS_15FloatRoundStyleE2EEES2F_S2I_JEEENS4_5SM1004TMEM4LOAD26SM100_TMEM_LOAD_32dp32b32xENS4_13SM90_TMA_LOADENS1P_INS1Q_ILi2ELi5ELi2EEENS23_ILi32EEENSJ_INS5_IJS12_ST_EEENS5_IJSC_S12_EEEEEEENS4_39AutoVectorizingCopyWithAssumedAlignmentILi128EEENS4_14SM90_TMA_STOREES30_S32_S32_EEEvvEEEEvNT_6ParamsE:
        .type           _ZN7cutlass13device_kernelINS_4gemm6kernel13GemmUniversalIN4cute5tupleIJiiiiEEENS1_10collective13CollectiveMmaINS1_41MainloopSm100TmaUmmaWarpSpecializedSparseILi3ELi2ELi1ENS5_IJNS4_1CILi2EEENSA_ILi1EEESC_EEEEENS5_IJNSA_ILi256EEESF_NSA_ILi128EEEEEENS_6half_tENS5_IJNS4_6LayoutINS5_IJiNS5_IJSB_iEEEiEEENS5_IJlNS5_IJSC_SB_EEElEEEEENSJ_INS5_IJNS5_IJNS5_IJNSA_ILi8EEESB_SP_EEEiEEENS5_IJNS5_IJNSA_ILi16EEESB_NSA_ILi4EEEEEEiEEEiEEENS5_IJNS5_IJNS5_IJSG_SS_NSA_ILi2048EEEEEENSA_ILi16384EEEEEENS5_IJNS5_IJSC_NSA_ILi1024EEENSA_ILi32EEEEEElEEElEEEEEEEESI_NS5_IJlSC_lEEENS4_8TiledMMAINS4_8MMA_AtomIJNS4_33SM100_MMA_F16BF16_2x1SM_SS_SPARSEISI_SI_fLi256ELi256ELNS4_4UMMA5MajorE0ELS1D_0ELNS1C_7ScaleInE0ELS1E_0EEEEEENSJ_INS5_IJSC_SC_SC_EEENS5_IJNSA_ILi0EEES1I_S1I_EEEEENS5_IJNS4_10UnderscoreES1L_S1L_EEEEENS4_18SM100_TMA_2SM_LOADENS4_14ComposedLayoutINS4_7SwizzleILi3ELi4ELi3EEENS4_25smem_sparse_ptr_flag_bitsILi2ELi16EEENSJ_INS5_IJNS5_IJSC_SP_EEENS5_IJSB_NSA_ILi64EEEEEEEEENS5_IJNS5_IJS1I_SG_EEESM_EEEEEEEvNS4_8identityES1O_NS1P_IS1R_NS4_18smem_ptr_flag_bitsILi16EEENSJ_INS5_IJSP_S1V_EEENS5_IJS1V_SC_EEEEEEEvS22_EENS_8epilogue10collective18CollectiveEpilogueINS2A_23Sm100TmaWarpSpecializedILi4ELi2ELi32ELb1ELb0EEEJNS5_IJSG_SF_SG_EEENS5_IJNSJ_ISG_SC_EENSJ_IS12_SC_EEEEEfNS5_IJSC_llEEEfS2J_NS2A_6fusion15FusionCallbacksIS2E_NS2K_17LinearCombinationIffffLNS_15FloatRoundStyleE2EEES2F_S2I_JEEENS4_5SM1004TMEM4LOAD26SM100_TMEM_LOAD_32dp32b32xENS4_13SM90_TMA_LOADENS1P_INS1Q_ILi2ELi5ELi2EEENS23_ILi32EEENSJ_INS5_IJS12_ST_EEENS5_IJSC_S12_EEEEEEENS4_39AutoVectorizingCopyWithAssumedAlignmentILi128EEENS4_14SM90_TMA_STOREES30_S32_S32_EEEvvEEEEvNT_6ParamsE,@function
        .size           _ZN7cutlass13device_kernelINS_4gemm6kernel13GemmUniversalIN4cute5tupleIJiiiiEEENS1_10collective13CollectiveMmaINS1_41MainloopSm100TmaUmmaWarpSpecializedSparseILi3ELi2ELi1ENS5_IJNS4_1CILi2EEENSA_ILi1EEESC_EEEEENS5_IJNSA_ILi256EEESF_NSA_ILi128EEEEEENS_6half_tENS5_IJNS4_6LayoutINS5_IJiNS5_IJSB_iEEEiEEENS5_IJlNS5_IJSC_SB_EEElEEEEENSJ_INS5_IJNS5_IJNS5_IJNSA_ILi8EEESB_SP_EEEiEEENS5_IJNS5_IJNSA_ILi16EEESB_NSA_ILi4EEEEEEiEEEiEEENS5_IJNS5_IJNS5_IJSG_SS_NSA_ILi2048EEEEEENSA_ILi16384EEEEEENS5_IJNS5_IJSC_NSA_ILi1024EEENSA_ILi32EEEEEElEEElEEEEEEEESI_NS5_IJlSC_lEEENS4_8TiledMMAINS4_8MMA_AtomIJNS4_33SM100_MMA_F16BF16_2x1SM_SS_SPARSEISI_SI_fLi256ELi256ELNS4_4UMMA5MajorE0ELS1D_0ELNS1C_7ScaleInE0ELS1E_0EEEEEENSJ_INS5_IJSC_SC_SC_EEENS5_IJNSA_ILi0EEES1I_S1I_EEEEENS5_IJNS4_10UnderscoreES1L_S1L_EEEEENS4_18SM100_TMA_2SM_LOADENS4_14ComposedLayoutINS4_7SwizzleILi3ELi4ELi3EEENS4_25smem_sparse_ptr_flag_bitsILi2ELi16EEENSJ_INS5_IJNS5_IJSC_SP_EEENS5_IJSB_NSA_ILi64EEEEEEEEENS5_IJNS5_IJS1I_SG_EEESM_EEEEEEEvNS4_8identityES1O_NS1P_IS1R_NS4_18smem_ptr_flag_bitsILi16EEENSJ_INS5_IJSP_S1V_EEENS5_IJS1V_SC_EEEEEEEvS22_EENS_8epilogue10collective18CollectiveEpilogueINS2A_23Sm100TmaWarpSpecializedILi4ELi2ELi32ELb1ELb0EEEJNS5_IJSG_SF_SG_EEENS5_IJNSJ_ISG_SC_EENSJ_IS12_SC_EEEEEfNS5_IJSC_llEEEfS2J_NS2A_6fusion15FusionCallbacksIS2E_NS2K_17LinearCombinationIffffLNS_15FloatRoundStyleE2EEES2F_S2I_JEEENS4_5SM1004TMEM4LOAD26SM100_TMEM_LOAD_32dp32b32xENS4_13SM90_TMA_LOADENS1P_INS1Q_ILi2ELi5ELi2EEENS23_ILi32EEENSJ_INS5_IJS12_ST_EEENS5_IJSC_S12_EEEEEEENS4_39AutoVectorizingCopyWithAssumedAlignmentILi128EEENS4_14SM90_TMA_STOREES30_S32_S32_EEEvvEEEEvNT_6ParamsE,(.L_x_215 - _ZN7cutlass13device_kernelINS_4gemm6kernel13GemmUniversalIN4cute5tupleIJiiiiEEENS1_10collective13CollectiveMmaINS1_41MainloopSm100TmaUmmaWarpSpecializedSparseILi3ELi2ELi1ENS5_IJNS4_1CILi2EEENSA_ILi1EEESC_EEEEENS5_IJNSA_ILi256EEESF_NSA_ILi128EEEEEENS_6half_tENS5_IJNS4_6LayoutINS5_IJiNS5_IJSB_iEEEiEEENS5_IJlNS5_IJSC_SB_EEElEEEEENSJ_INS5_IJNS5_IJNS5_IJNSA_ILi8EEESB_SP_EEEiEEENS5_IJNS5_IJNSA_ILi16EEESB_NSA_ILi4EEEEEEiEEEiEEENS5_IJNS5_IJNS5_IJSG_SS_NSA_ILi2048EEEEEENSA_ILi16384EEEEEENS5_IJNS5_IJSC_NSA_ILi1024EEENSA_ILi32EEEEEElEEElEEEEEEEESI_NS5_IJlSC_lEEENS4_8TiledMMAINS4_8MMA_AtomIJNS4_33SM100_MMA_F16BF16_2x1SM_SS_SPARSEISI_SI_fLi256ELi256ELNS4_4UMMA5MajorE0ELS1D_0ELNS1C_7ScaleInE0ELS1E_0EEEEEENSJ_INS5_IJSC_SC_SC_EEENS5_IJNSA_ILi0EEES1I_S1I_EEEEENS5_IJNS4_10UnderscoreES1L_S1L_EEEEENS4_18SM100_TMA_2SM_LOADENS4_14ComposedLayoutINS4_7SwizzleILi3ELi4ELi3EEENS4_25smem_sparse_ptr_flag_bitsILi2ELi16EEENSJ_INS5_IJNS5_IJSC_SP_EEENS5_IJSB_NSA_ILi64EEEEEEEEENS5_IJNS5_IJS1I_SG_EEESM_EEEEEEEvNS4_8identityES1O_NS1P_IS1R_NS4_18smem_ptr_flag_bitsILi16EEENSJ_INS5_IJSP_S1V_EEENS5_IJS1V_SC_EEEEEEEvS22_EENS_8epilogue10collective18CollectiveEpilogueINS2A_23Sm100TmaWarpSpecializedILi4ELi2ELi32ELb1ELb0EEEJNS5_IJSG_SF_SG_EEENS5_IJNSJ_ISG_SC_EENSJ_IS12_SC_EEEEEfNS5_IJSC_llEEEfS2J_NS2A_6fusion15FusionCallbacksIS2E_NS2K_17LinearCombinationIffffLNS_15FloatRoundStyleE2EEES2F_S2I_JEEENS4_5SM1004TMEM4LOAD26SM100_TMEM_LOAD_32dp32b32xENS4_13SM90_TMA_LOADENS1P_INS1Q_ILi2ELi5ELi2EEENS23_ILi32EEENSJ_INS5_IJS12_ST_EEENS5_IJSC_S12_EEEEEEENS4_39AutoVectorizingCopyWithAssumedAlignmentILi128EEENS4_14SM90_TMA_STOREES30_S32_S32_EEEvvEEEEvNT_6ParamsE)
        .other          _ZN7cutlass13device_kernelINS_4gemm6kernel13GemmUniversalIN4cute5tupleIJiiiiEEENS1_10collective13CollectiveMmaINS1_41MainloopSm100TmaUmmaWarpSpecializedSparseILi3ELi2ELi1ENS5_IJNS4_1CILi2EEENSA_ILi1EEESC_EEEEENS5_IJNSA_ILi256EEESF_NSA_ILi128EEEEEENS_6half_tENS5_IJNS4_6LayoutINS5_IJiNS5_IJSB_iEEEiEEENS5_IJlNS5_IJSC_SB_EEElEEEEENSJ_INS5_IJNS5_IJNS5_IJNSA_ILi8EEESB_SP_EEEiEEENS5_IJNS5_IJNSA_ILi16EEESB_NSA_ILi4EEEEEEiEEEiEEENS5_IJNS5_IJNS5_IJSG_SS_NSA_ILi2048EEEEEENSA_ILi16384EEEEEENS5_IJNS5_IJSC_NSA_ILi1024EEENSA_ILi32EEEEEElEEElEEEEEEEESI_NS5_IJlSC_lEEENS4_8TiledMMAINS4_8MMA_AtomIJNS4_33SM100_MMA_F16BF16_2x1SM_SS_SPARSEISI_SI_fLi256ELi256ELNS4_4UMMA5MajorE0ELS1D_0ELNS1C_7ScaleInE0ELS1E_0EEEEEENSJ_INS5_IJSC_SC_SC_EEENS5_IJNSA_ILi0EEES1I_S1I_EEEEENS5_IJNS4_10UnderscoreES1L_S1L_EEEEENS4_18SM100_TMA_2SM_LOADENS4_14ComposedLayoutINS4_7SwizzleILi3ELi4ELi3EEENS4_25smem_sparse_ptr_flag_bitsILi2ELi16EEENSJ_INS5_IJNS5_IJSC_SP_EEENS5_IJSB_NSA_ILi64EEEEEEEEENS5_IJNS5_IJS1I_SG_EEESM_EEEEEEEvNS4_8identityES1O_NS1P_IS1R_NS4_18smem_ptr_flag_bitsILi16EEENSJ_INS5_IJSP_S1V_EEENS5_IJS1V_SC_EEEEEEEvS22_EENS_8epilogue10collective18CollectiveEpilogueINS2A_23Sm100TmaWarpSpecializedILi4ELi2ELi32ELb1ELb0EEEJNS5_IJSG_SF_SG_EEENS5_IJNSJ_ISG_SC_EENSJ_IS12_SC_EEEEEfNS5_IJSC_llEEEfS2J_NS2A_6fusion15FusionCallbacksIS2E_NS2K_17LinearCombinationIffffLNS_15FloatRoundStyleE2EEES2F_S2I_JEEENS4_5SM1004TMEM4LOAD26SM100_TMEM_LOAD_32dp32b32xENS4_13SM90_TMA_LOADENS1P_INS1Q_ILi2ELi5ELi2EEENS23_ILi32EEENSJ_INS5_IJS12_ST_EEENS5_IJSC_S12_EEEEEEENS4_39AutoVectorizingCopyWithAssumedAlignmentILi128EEENS4_14SM90_TMA_STOREES30_S32_S32_EEEvvEEEEvNT_6ParamsE,@"STO_CUDA_ENTRY STV_DEFAULT"
_ZN7cutlass13device_kernelINS_4gemm6kernel13GemmUniversalIN4cute5tupleIJiiiiEEENS1_10collective13CollectiveMmaINS1_41MainloopSm100TmaUmmaWarpSpecializedSparseILi3ELi2ELi1ENS5_IJNS4_1CILi2EEENSA_ILi1EEESC_EEEEENS5_IJNSA_ILi256EEESF_NSA_ILi128EEEEEENS_6half_tENS5_IJNS4_6LayoutINS5_IJiNS5_IJSB_iEEEiEEENS5_IJlNS5_IJSC_SB_EEElEEEEENSJ_INS5_IJNS5_IJNS5_IJNSA_ILi8EEESB_SP_EEEiEEENS5_IJNS5_IJNSA_ILi16EEESB_NSA_ILi4EEEEEEiEEEiEEENS5_IJNS5_IJNS5_IJSG_SS_NSA_ILi2048EEEEEENSA_ILi16384EEEEEENS5_IJNS5_IJSC_NSA_ILi1024EEENSA_ILi32EEEEEElEEElEEEEEEEESI_NS5_IJlSC_lEEENS4_8TiledMMAINS4_8MMA_AtomIJNS4_33SM100_MMA_F16BF16_2x1SM_SS_SPARSEISI_SI_fLi256ELi256ELNS4_4UMMA5MajorE0ELS1D_0ELNS1C_7ScaleInE0ELS1E_0EEEEEENSJ_INS5_IJSC_SC_SC_EEENS5_IJNSA_ILi0EEES1I_S1I_EEEEENS5_IJNS4_10UnderscoreES1L_S1L_EEEEENS4_18SM100_TMA_2SM_LOADENS4_14ComposedLayoutINS4_7SwizzleILi3ELi4ELi3EEENS4_25smem_sparse_ptr_flag_bitsILi2ELi16EEENSJ_INS5_IJNS5_IJSC_SP_EEENS5_IJSB_NSA_ILi64EEEEEEEEENS5_IJNS5_IJS1I_SG_EEESM_EEEEEEEvNS4_8identityES1O_NS1P_IS1R_NS4_18smem_ptr_flag_bitsILi16EEENSJ_INS5_IJSP_S1V_EEENS5_IJS1V_SC_EEEEEEEvS22_EENS_8epilogue10collective18CollectiveEpilogueINS2A_23Sm100TmaWarpSpecializedILi4ELi2ELi32ELb1ELb0EEEJNS5_IJSG_SF_SG_EEENS5_IJNSJ_ISG_SC_EENSJ_IS12_SC_EEEEEfNS5_IJSC_llEEEfS2J_NS2A_6fusion15FusionCallbacksIS2E_NS2K_17LinearCombinationIffffLNS_15FloatRoundStyleE2EEES2F_S2I_JEEENS4_5SM1004TMEM4LOAD26SM100_TMEM_LOAD_32dp32b32xENS4_13SM90_TMA_LOADENS1P_INS1Q_ILi2ELi5ELi2EEENS23_ILi32EEENSJ_INS5_IJS12_ST_EEENS5_IJSC_S12_EEEEEEENS4_39AutoVectorizingCopyWithAssumedAlignmentILi128EEENS4_14SM90_TMA_STOREES30_S32_S32_EEEvvEEEEvNT_6ParamsE:
[----:B------:R-:W1:Y:S01]  /*0000*/  LDC R1, c[0x0][0x37c] ;  /* 0x0000df00ff017b82 */ /* 0x000e620000000800 */
[----:B------:R-:W2:Y:S01]  /*0010*/  S2R R95, SR_TID.X ;  /* 0x00000000005f7919 */ /* 0x000ea20000002100 */
[----:B------:R-:W3:Y:S06]  /*0020*/  LDCU.64 UR10, c[0x0][0xa90] ;  /* 0x00015200ff0a77ac */ /* 0x000eec0008000a00 */
[----:B------:R-:W4:Y:S01]  /*0030*/  S2UR UR54, SR_CgaCtaId ;  /* 0x00000000003679c3 */ /* 0x000f220000008800 */
[----:B------:R-:W-:Y:S02]  /*0040*/  PRMT R78, RZ, 0x7610, R78 ;  /* 0x00007610ff4e7816 */ /* 0x000fe4000000004e */
[----:B------:R-:W-:Y:S01]  /*0050*/  ELECT P2, URZ, PT ;  /* 0x0000000000ff782f */ /* 0x000fe20003840000 */
[----:B---3--:R-:W-:-:S04]  /*0060*/  UISETP.NE.U32.AND UP0, UPT, UR10, URZ, UPT ;  /* 0x000000ff0a00728c */ /* 0x008fc8000bf05070 */
[----:B------:R-:W-:Y:S02]  /*0070*/  UISETP.NE.AND.EX UP0, UPT, UR11, URZ, UPT, UP0 ;  /* 0x000000ff0b00728c */ /* 0x000fe4000bf05300 */
[----:B----4-:R-:W-:Y:S01]  /*0080*/  ULOP3.LUT UR20, UR54, 0x1, URZ, 0xc0, !UPT ;  /* 0x0000000136147892 */ /* 0x010fe2000f8ec0ff */
[----:B--2---:R-:W-:-:S05]  /*0090*/  SHF.R.U32.HI R80, RZ, 0x5, R95 ;  /* 0x00000005ff507819 */ /* 0x004fca000001165f */
[----:B------:R-:W2:Y:S02]  /*00a0*/  SHFL.IDX PT, R0, R80, RZ, 0x1f ;  /* 0x00001fff50007589 */ /* 0x000ea400000e0000 */
[----:B--2---:R-:W-:Y:S01]  /*00b0*/  R2UR UR18, R0 ;  /* 0x00000000001272ca */ /* 0x004fe200000e0000 */
[----:B-1----:R-:W-:-:S14]  /*00c0*/  BRA.U UP0, `(.L_x_0) ;  /* 0x0000000100307547 */ /* 0x002fdc000b800000 */
[----:B------:R-:W1:Y:S02]  /*00d0*/  LDCU.64 UR4, c[0x0][0xa88] ;  /* 0x00015100ff0477ac */ /* 0x000e640008000a00 */
[----:B-1----:R-:W-:-:S04]  /*00e0*/  UISETP.NE.U32.AND UP0, UPT, UR4, URZ, UPT ;  /* 0x000000ff0400728c */ /* 0x002fc8000bf05070 */
[----:B------:R-:W-:-:S09]  /*00f0*/  UISETP.NE.AND.EX UP0, UPT, UR5, URZ, UPT, UP0 ;  /* 0x000000ff0500728c */ /* 0x000fd2000bf05300 */
[----:B------:R-:W-:Y:S05]  /*0100*/  BRA.U !UP0, `(.L_x_1) ;  /* 0x0000000108147547 */ /* 0x000fea000b800000 */
[----:B------:R-:W1:Y:S01]  /*0110*/  LDC.64 R2, c[0x0][0xa88] ;  /* 0x0002a200ff027b82 */ /* 0x000e620000000a00 */
[----:B------:R-:W1:Y:S02]  /*0120*/  LDCU.64 UR4, c[0x0][0x358] ;  /* 0x00006b00ff0477ac */ /* 0x000e640008000a00 */
[----:B-1----:R1:W5:Y:S01]  /*0130*/  LDG.E R41, desc[UR4][R2.64] ;  /* 0x0000000402297981 */ /* 0x002362000c1e1900 */
[----:B------:R-:W-:Y:S01]  /*0140*/  HFMA2 R78, -RZ, RZ, 0, 5.9604644775390625e-08 ;  /* 0x00000001ff4e7431 */ /* 0x000fe200000001ff */
[----:B------:R-:W-:Y:S05]  /*0150*/  BRA `(.L_x_0) ;  /* 0x00000000000c7947 */ /* 0x000fea0003800000 */
.L_x_1:
[----:B------:R-:W1:Y:S01]  /*0160*/  LDCU UR4, c[0x0][0xa80] ;  /* 0x00015000ff0477ac */ /* 0x000e620008000800 */
[----:B------:R-:W-:Y:S01]  /*0170*/  HFMA2 R78, -RZ, RZ, 0, 5.9604644775390625e-08 ;  /* 0x00000001ff4e7431 */ /* 0x000fe200000001ff */
[----:B-1----:R-:W-:-:S07]  /*0180*/  MOV R41, UR4 ;  /* 0x0000000400297c02 */ /* 0x002fce0008000f00 */
.L_x_0:
[----:B------:R-:W2:Y:S02]  /*0190*/  LDCU.64 UR4, c[0x0][0xab0] ;  /* 0x00015600ff0477ac */ /* 0x000ea40008000a00 */
[----:B--2---:R-:W-:-:S04]  /*01a0*/  UISETP.NE.U32.AND UP0, UPT, UR4, URZ, UPT ;  /* 0x000000ff0400728c */ /* 0x004fc8000bf05070 */
[----:B------:R-:W-:-:S09]  /*01b0*/  UISETP.NE.AND.EX UP0, UPT, UR5, URZ, UPT, UP0 ;  /* 0x000000ff0500728c */ /* 0x000fd2000bf05300 */
[----:B------:R-:W-:Y:S05]  /*01c0*/  BRA.U UP0, `(.L_x_2) ;  /* 0x0000000100287547 */ /* 0x000fea000b800000 */
[----:B------:R-:W2:Y:S02]  /*01d0*/  LDCU.64 UR4, c[0x0][0xaa8] ;  /* 0x00015500ff0477ac */ /* 0x000ea40008000a00 */
[----:B--2---:R-:W-:-:S04]  /*01e0*/  UISETP.NE.U32.AND UP0, UPT, UR4, URZ, UPT ;  /* 0x000000ff0400728c */ /* 0x004fc8000bf05070 */
[----:B------:R-:W-:-:S09]  /*01f0*/  UISETP.NE.AND.EX UP0, UPT, UR5, URZ, UPT, UP0 ;  /* 0x000000ff0500728c */ /* 0x000fd2000bf05300 */
[----:B------:R-:W-:Y:S05]  /*0200*/  BRA.U !UP0, `(.L_x_3) ;  /* 0x0000000108107547 */ /* 0x000fea000b800000 */
[----:B------:R-:W2:Y:S01]  /*0210*/  LDC.64 R36, c[0x0][0xaa8] ;  /* 0x0002aa00ff247b82 */ /* 0x000ea20000000a00 */
[----:B------:R-:W2:Y:S02]  /*0220*/  LDCU.64 UR4, c[0x0][0x358] ;  /* 0x00006b00ff0477ac */ /* 0x000ea40008000a00 */
[----:B--2---:R2:W5:Y:S01]  /*0230*/  LDG.E R36, desc[UR4][R36.64] ;  /* 0x0000000424247981 */ /* 0x004562000c1e1900 */
[----:B------:R-:W-:Y:S05]  /*0240*/  BRA `(.L_x_2) ;  /* 0x0000000000087947 */ /* 0x000fea0003800000 */
.L_x_3:
[----:B------:R-:W2:Y:S02]  /*0250*/  LDCU UR4, c[0x0][0xaa0] ;  /* 0x00015400ff0477ac */ /* 0x000ea40008000800 */
[----:B--2---:R-:W-:Y:S02]  /*0260*/  MOV R36, UR4 ;  /* 0x0000000400247c02 */ /* 0x004fe40008000f00 */
.L_x_2:
[----:B------:R-:W-:Y:S01]  /*0270*/  IMAD.U32 R0, RZ, RZ, UR18 ;  /* 0x00000012ff007e24 */ /* 0x000fe2000f8e00ff */
[----:B------:R-:W-:Y:S04]  /*0280*/  BSSY.RECONVERGENT B0, `(.L_x_4) ;  /* 0x000000f000007945 */ /* 0x000fe80003800200 */
[C---:B------:R-:W-:Y:S02]  /*0290*/  ISETP.NE.OR P1, PT, R0.reuse, 0x1, !P2 ;  /* 0x000000010000780c */ /* 0x040fe40005725670 */
[----:B------:R-:W-:-:S11]  /*02a0*/  ISETP.NE.OR P0, PT, R0, 0x3, !P2 ;  /* 0x000000030000780c */ /* 0x000fd60005705670 */
[----:B------:R-:W-:Y:S05]  /*02b0*/  @P1 BRA `(.L_x_5) ;  /* 0x00000000002c1947 */ /* 0x000fea0003800000 */
[----:B------:R-:W3:Y:S02]  /*02c0*/  LDCU.64 UR4, c[0x0][0x348] ;  /* 0x00006900ff0477ac */ /* 0x000ee40008000a00 */
[----:B---3--:R-:W-:Y:S02]  /*02d0*/  UIADD3 UR8, UP2, UPT, UR4, 0x80, URZ ;  /* 0x0000008004087890 */ /* 0x008fe4000ff5e0ff */
[----:B------:R-:W-:Y:S02]  /*02e0*/  UIADD3 UR6, UP1, UPT, UR4, 0x280, URZ ;  /* 0x0000028004067890 */ /* 0x000fe4000ff3e0ff */
[----:B------:R-:W-:Y:S02]  /*02f0*/  UIADD3 UR4, UP0, UPT, UR4, 0x180, URZ ;  /* 0x0000018004047890 */ /* 0x000fe4000ff1e0ff */
[----:B------:R-:W-:Y:S02]  /*0300*/  UIADD3.X UR9, UPT, UPT, URZ, UR5, URZ, UP2, !UPT ;  /* 0x00000005ff097290 */ /* 0x000fe400097fe4ff */
[----:B------:R-:W-:-:S02]  /*0310*/  UIADD3.X UR7, UPT, UPT, URZ, UR5, URZ, UP1, !UPT ;  /* 0x00000005ff077290 */ /* 0x000fc40008ffe4ff */
[----:B------:R-:W-:-:S05]  /*0320*/  UIADD3.X UR5, UPT, UPT, URZ, UR5, URZ, UP0, !UPT ;  /* 0x00000005ff057290 */ /* 0x000fca00087fe4ff */
[----:B------:R3:W-:Y:S02]  /*0330*/  UTMACCTL.PF [UR8] ;  /* 0x00000000080079b9 */ /* 0x0007e40008040000 */
[----:B------:R3:W-:Y:S02]  /*0340*/  UTMACCTL.PF [UR6] ;  /* 0x00000000060079b9 */ /* 0x0007e40008040000 */
[----:B------:R3:W-:Y:S02]  /*0350*/  UTMACCTL.PF [UR4] ;  /* 0x00000000040079b9 */ /* 0x0007e40008040000 */
[----:B---3--:R-:W-:Y:S01]  /*0360*/  NOP ;  /* 0x0000000000007918 */ /* 0x008fe20000000000 */
.L_x_5:
[----:B------:R-:W-:Y:S05]  /*0370*/  BSYNC.RECONVERGENT B0 ;  /* 0x0000000000007941 */ /* 0x000fea0003800200 */
.L_x_4:
[----:B------:R-:W-:Y:S04]  /*0380*/  BSSY.RECONVERGENT B0, `(.L_x_6) ;  /* 0x000000a000007945 */ /* 0x000fe80003800200 */
[----:B------:R-:W-:Y:S05]  /*0390*/  @P0 BRA `(.L_x_7) ;  /* 0x0000000000200947 */ /* 0x000fea0003800000 */
[----:B------:R-:W3:Y:S02]  /*03a0*/  LDCU.64 UR4, c[0x0][0x348] ;  /* 0x00006900ff0477ac */ /* 0x000ee40008000a00 */
[----:B---3--:R-:W-:Y:S02]  /*03b0*/  UIADD3 UR6, UP1, UPT, UR4, 0x780, URZ ;  /* 0x0000078004067890 */ /* 0x008fe4000ff3e0ff */
[----:B------:R-:W-:Y:S02]  /*03c0*/  UIADD3 UR4, UP0, UPT, UR4, 0x880, URZ ;  /* 0x0000088004047890 */ /* 0x000fe4000ff1e0ff */
[----:B------:R-:W-:Y:S02]  /*03d0*/  UIADD3.X UR7, UPT, UPT, URZ, UR5, URZ, UP1, !UPT ;  /* 0x00000005ff077290 */ /* 0x000fe40008ffe4ff */
[----:B------:R-:W-:-:S07]  /*03e0*/  UIADD3.X UR5, UPT, UPT, URZ, UR5, URZ, UP0, !UPT ;  /* 0x00000005ff057290 */ /* 0x000fce00087fe4ff */
[----:B------:R3:W-:Y:S02]  /*03f0*/  UTMACCTL.PF [UR6] ;  /* 0x00000000060079b9 */ /* 0x0007e40008040000 */
[----:B------:R3:W-:Y:S02]  /*0400*/  UTMACCTL.PF [UR4] ;  /* 0x00000000040079b9 */ /* 0x0007e40008040000 */
[----:B---3--:R-:W-:Y:S01]  /*0410*/  NOP ;  /* 0x0000000000007918 */ /* 0x008fe20000000000 */
.L_x_7:
[----:B------:R-:W-:Y:S05]  /*0420*/  BSYNC.RECONVERGENT B0 ;  /* 0x0000000000007941 */ /* 0x000fea0003800200 */
.L_x_6:
[----:B------:R-:W3:Y:S01]  /*0430*/  LDCU.64 UR4, c[0x0][0xa88] ;  /* 0x00015100ff0477ac */ /* 0x000ee20008000a00 */
[----:B------:R-:W-:Y:S02]  /*0440*/  UISETP.EQ.U32.AND UP1, UPT, UR10, URZ, UPT ;  /* 0x000000ff0a00728c */ /* 0x000fe4000bf22070 */
[----:B------:R-:W-:Y:S02]  /*0450*/  UPLOP3.LUT UP4, UPT, UPT, UPT, UPT, 0x80, 0x8 ;  /* 0x000000000008789c */ /* 0x000fe40003f8f070 */
[----:B---3--:R-:W-:-:S04]  /*0460*/  UISETP.NE.U32.AND UP0, UPT, UR4, URZ, UPT ;  /* 0x000000ff0400728c */ /* 0x008fc8000bf05070 */
[----:B------:R-:W-:-:S04]  /*0470*/  UISETP.NE.AND.EX UP2, UPT, UR5, URZ, UPT, UP0 ;  /* 0x000000ff0500728c */ /* 0x000fc8000bf45300 */
[----:B------:R-:W-:-:S04]  /*0480*/  UISETP.EQ.OR.EX UP3, UPT, UR11, URZ, !UP2, UP1 ;  /* 0x000000ff0b00728c */ /* 0x000fc8000d762710 */
[----:B------:R-:W-:-:S06]  /*0490*/  UP2UR UR4, UPR, URZ, 0x8 ;  /* 0x00000008ff047883 */ /* 0x000fcc0008000000 */
[----:B------:R-:W-:Y:S01]  /*04a0*/  MOV R87, UR4 ;  /* 0x0000000400577c02 */ /* 0x000fe20008000f00 */
[----:B------:R-:W-:Y:S06]  /*04b0*/  BRA.U !UP3, `(.L_x_8) ;  /* 0x000000010b207547 */ /* 0x000fec000b800000 */
[----:B------:R-:W-:Y:S01]  /*04c0*/  UISETP.NE.U32.AND UP0, UPT, UR10, URZ, UPT ;  /* 0x000000ff0a00728c */ /* 0x000fe2000bf05070 */
[----:B-----5:R-:W-:Y:S01]  /*04d0*/  FSETP.NEU.AND P0, PT, R41, RZ, PT ;  /* 0x000000ff2900720b */ /* 0x020fe20003f0d000 */
[----:B------:R-:W-:Y:S02]  /*04e0*/  USEL UR4, URZ, 0xffffffff, UP2 ;  /* 0xffffffffff047887 */ /* 0x000fe40009000000 */
[----:B------:R-:W-:-:S10]  /*04f0*/  UISETP.NE.AND.EX UP1, UPT, UR11, URZ, UPT, UP0 ;  /* 0x000000ff0b00728c */ /* 0x000fd4000bf25300 */
[----:B------:R-:W-:Y:S01]  /*0500*/  VOTEU.ANY UP0, P0 ;  /* 0x0000000000ff7886 */ /* 0x000fe20000000100 */
[----:B------:R-:W-:-:S04]  /*0510*/  @!UP1 USEL UR4, URZ, 0xffffffff, UP0 ;  /* 0xffffffffff049887 */ /* 0x000fc80008000000 */
[----:B------:R-:W-:-:S04]  /*0520*/  ULOP3.LUT UR4, UR4, 0x1, URZ, 0xc0, !UPT ;  /* 0x0000000104047892 */ /* 0x000fc8000f8ec0ff */
[----:B------:R-:W-:-:S11]  /*0530*/  UISETP.NE.U32.AND UP4, UPT, UR4, 0x1, UPT ;  /* 0x000000010400788c */ /* 0x000fd6000bf85070 */
.L_x_8:
[----:B------:R-:W3:Y:S02]  /*0540*/  SHFL.IDX PT, R0, R80, RZ, 0x1f ;  /* 0x00001fff50007589 */ /* 0x000ee400000e0000 */
[----:B---3--:R-:W-:-:S13]  /*0550*/  ISETP.NE.AND P0, PT, R0, RZ, PT ;  /* 0x000000ff0000720c */ /* 0x008fda0003f05270 */
[----:B------:R-:W-:Y:S05]  /*0560*/  @P0 BRA `(.L_x_9) ;  /* 0x00000000003c0947 */ /* 0x000fea0003800000 */
[----:B------:R-:W-:Y:S01]  /*0570*/  UMOV UR4, 0x400 ;  /* 0x0000040000047882 */ /* 0x000fe20000000000 */
[----:B------:R-:W-:Y:S01]  /*0580*/  UMOV UR6, 0x1 ;  /* 0x0000000100067882 */ /* 0x000fe20000000000 */
[----:B------:R-:W-:Y:S02]  /*0590*/  ULEA UR4, UR54, UR4, 0x18 ;  /* 0x0000000436047291 */ /* 0x000fe4000f8ec0ff */
[----:B------:R-:W-:-:S04]  /*05a0*/  UIADD3 UR6, UPT, UPT, -UR6, 0x100000, URZ ;  /* 0x0010000006067890 */ /* 0x000fc8000fffe1ff */
[----:B------:R-:W-:Y:S02]  /*05b0*/  USHF.L.U32 UR7, UR6, 0xb, URZ ;  /* 0x0000000b06077899 */ /* 0x000fe400080006ff */
[----:B------:R-:W-:Y:S01]  /*05c0*/  USHF.L.U32 UR6, UR6, 0x1, URZ ;  /* 0x0000000106067899 */ /* 0x000fe200080006ff */
[----:B------:R-:W-:Y:S01]  /*05d0*/  ELECT P0, URZ, PT ;  /* 0x0000000000ff782f */ /* 0x000fe20003800000 */
[----:B------:R-:W3:Y:S10]  /*05e0*/  FENCE.VIEW.ASYNC.S ;  /* 0x00000000000073c6 */ /* 0x000ef40000000000 */
[----:B---3--:R3:W4:Y:S01]  /*05f0*/  SYNCS.EXCH.64 URZ, [UR4], UR6 ;  /* 0x0000000604ff75b2 */ /* 0x0087220008000100 */
[----:B------:R3:W1:Y:S01]  /*0600*/  SYNCS.EXCH.64 URZ, [UR4+0x18], UR6 ;  /* 0x0000180604ff75b2 */ /* 0x0006620008000100 */
[----:B------:R3:W1:Y:S01]  /*0610*/  SYNCS.EXCH.64 URZ, [UR4+0x8], UR6 ;  /* 0x0000080604ff75b2 */ /* 0x0006620008000100 */
[----:B------:R3:W1:Y:S01]  /*0620*/  SYNCS.EXCH.64 URZ, [UR4+0x20], UR6 ;  /* 0x0000200604ff75b2 */ /* 0x0006620008000100 */
[----:B------:R3:W1:Y:S01]  /*0630*/  SYNCS.EXCH.64 URZ, [UR4+0x10], UR6 ;  /* 0x0000100604ff75b2 */ /* 0x0006620008000100 */
[----:B------:R3:W1:Y:S01]  /*0640*/  SYNCS.EXCH.64 URZ, [UR4+0x28], UR6 ;  /* 0x0000280604ff75b2 */ /* 0x0006620008000100 */
[----:B------:R-:W-:Y:S01]  /*0650*/  NOP ;  /* 0x0000000000007918 */ /* 0x000fe20000000000 */
.L_x_9:
[----:B------:R-:W2:Y:S01]  /*0660*/  SHFL.IDX PT, R0, R80, RZ, 0x1f ;  /* 0x00001fff50007589 */ /* 0x000ea200000e0000 */
[----:B------:R-:W-:Y:S01]  /*0670*/  NOP ;  /* 0x0000000000007918 */ /* 0x000fe20000000000 */
[----:B--2---:R-:W-:-:S13]  /*0680*/  ISETP.NE.AND P0, PT, R0, 0x1, PT ;  /* 0x000000010000780c */ /* 0x004fda0003f05270 */
[----:B------:R-:W-:Y:S05]  /*0690*/  @P0 BRA `(.L_x_10) ;  /* 0x0000000000540947 */ /* 0x000fea0003800000 */
[----:B---3--:R-:W-:Y:S01]  /*06a0*/  UMOV UR4, 0x400 ;  /* 0x0000040000047882 */ /* 0x008fe20000000000 */
[----:B------:R-:W-:Y:S01]  /*06b0*/  UMOV UR8, 0x20 ;  /* 0x0000002000087882 */ /* 0x000fe20000000000 */
[----:B------:R-:W-:Y:S01]  /*06c0*/  UMOV UR6, 0x80 ;  /* 0x0000008000067882 */ /* 0x000fe20000000000 */
[----:B------:R-:W-:Y:S02]  /*06d0*/  ULEA UR4, UR54, UR4, 0x18 ;  /* 0x0000000436047291 */ /* 0x000fe4000f8ec0ff */
[----:B------:R-:W-:-:S04]  /*06e0*/  UIADD3 UR8, UPT, UPT, -UR8, 0x100000, URZ ;  /* 0x0010000008087890 */ /* 0x000fc8000fffe1ff */
[----:B------:R-:W-:Y:S02]  /*06f0*/  USHF.L.U32 UR9, UR8, 0xb, URZ ;  /* 0x0000000b08097899 */ /* 0x000fe400080006ff */
[----:B------:R-:W-:Y:S02]  /*0700*/  USHF.L.U32 UR8, UR8, 0x1, URZ ;  /* 0x0000000108087899 */ /* 0x000fe400080006ff */
[----:B------:R-:W-:-:S04]  /*0710*/  UIADD3 UR6, UPT, UPT, -UR6, 0x100000, URZ ;  /* 0x0010000006067890 */ /* 0x000fc8000fffe1ff */
[----:B------:R-:W-:Y:S02]  /*0720*/  USHF.L.U32 UR7, UR6, 0xb, URZ ;  /* 0x0000000b06077899 */ /* 0x000fe400080006ff */
[----:B------:R-:W-:Y:S01]  /*0730*/  USHF.L.U32 UR6, UR6, 0x1, URZ ;  /* 0x0000000106067899 */ /* 0x000fe200080006ff */
[----:B------:R-:W-:Y:S01]  /*0740*/  ELECT P0, URZ, PT ;  /* 0x0000000000ff782f */ /* 0x000fe20003800000 */
[----:B------:R-:W2:Y:S02]  /*0750*/  FENCE.VIEW.ASYNC.S ;  /* 0x00000000000073c6 */ /* 0x000ea40000000000 */
[----:B--2---:R2:W3:Y:S08]  /*0760*/  SYNCS.EXCH.64 URZ, [UR4+0x30], UR8 ;  /* 0x0000300804ff75b2 */ /* 0x0044f00008000100 */
[----:B------:R2:W1:Y:S01]  /*0770*/  SYNCS.EXCH.64 URZ, [UR4+0x50], UR6 ;  /* 0x0000500604ff75b2 */ /* 0x0004620008000100 */
[----:B------:R2:W1:Y:S01]  /*0780*/  SYNCS.EXCH.64 URZ, [UR4+0x38], UR8 ;  /* 0x0000380804ff75b2 */ /* 0x0004620008000100 */
[----:B------:R2:W1:Y:S01]  /*0790*/  SYNCS.EXCH.64 URZ, [UR4+0x58], UR6 ;  /* 0x0000580604ff75b2 */ /* 0x0004620008000100 */
[----:B------:R2:W1:Y:S01]  /*07a0*/  SYNCS.EXCH.64 URZ, [UR4+0x40], UR8 ;  /* 0x0000400804ff75b2 */ /* 0x0004620008000100 */
[----:B------:R2:W1:Y:S01]  /*07b0*/  SYNCS.EXCH.64 URZ, [UR4+0x60], UR6 ;  /* 0x0000600604ff75b2 */ /* 0x0004620008000100 */
[----:B------:R2:W1:Y:S01]  /*07c0*/  SYNCS.EXCH.64 URZ, [UR4+0x48], UR8 ;  /* 0x0000480804ff75b2 */ /* 0x0004620008000100 */
[----:B------:R2:W1:Y:S01]  /*07d0*/  SYNCS.EXCH.64 URZ, [UR4+0x68], UR6 ;  /* 0x0000680604ff75b2 */ /* 0x0004620008000100 */
[----:B------:R-:W-:Y:S01]  /*07e0*/  NOP ;  /* 0x0000000000007918 */ /* 0x000fe20000000000 */
.L_x_10:
[----:B------:R-:W4:Y:S01]  /*07f0*/  SHFL.IDX PT, R0, R80, RZ, 0x1f ;  /* 0x00001fff50007589 */ /* 0x000f2200000e0000 */
[----:B------:R-:W-:Y:S01]  /*0800*/  NOP ;  /* 0x0000000000007918 */ /* 0x000fe20000000000 */
[----:B----4-:R-:W-:-:S13]  /*0810*/  ISETP.NE.AND P0, PT, R0, 0x3, PT ;  /* 0x000000030000780c */ /* 0x010fda0003f05270 */
[----:B------:R-:W-:Y:S05]  /*0820*/  @P0 BRA `(.L_x_11) ;  /* 0x00000000002c0947 */ /* 0x000fea0003800000 */
[----:B--23--:R-:W-:Y:S01]  /*0830*/  UMOV UR6, 0x400 ;  /* 0x0000040000067882 */ /* 0x00cfe20000000000 */
[----:B------:R-:W-:Y:S01]  /*0840*/  UMOV UR4, 0x20 ;  /* 0x0000002000047882 */ /* 0x000fe20000000000 */
[----:B------:R-:W-:Y:S02]  /*0850*/  ULEA UR6, UR54, UR6, 0x18 ;  /* 0x0000000636067291 */ /* 0x000fe4000f8ec0ff */
[----:B------:R-:W-:-:S04]  /*0860*/  UIADD3 UR4, UPT, UPT, -UR4, 0x100000, URZ ;  /* 0x0010000004047890 */ /* 0x000fc8000fffe1ff */
[----:B------:R-:W-:Y:S02]  /*0870*/  USHF.L.U32 UR5, UR4, 0xb, URZ ;  /* 0x0000000b04057899 */ /* 0x000fe400080006ff */
[----:B------:R-:W-:Y:S01]  /*0880*/  USHF.L.U32 UR4, UR4, 0x1, URZ ;  /* 0x0000000104047899 */ /* 0x000fe200080006ff */
[----:B------:R-:W-:Y:S01]  /*0890*/  ELECT P0, URZ, PT ;  /* 0x0000000000ff782f */ /* 0x000fe20003800000 */
[----:B------:R-:W2:Y:S10]  /*08a0*/  FENCE.VIEW.ASYNC.S ;  /* 0x00000000000073c6 */ /* 0x000eb40000000000 */
[----:B--2---:R4:W2:Y:S01]  /*08b0*/  SYNCS.EXCH.64 URZ, [UR6+0x70], UR4 ;  /* 0x0000700406ff75b2 */ /* 0x0048a20008000100 */
[----:B------:R4:W3:Y:S02]  /*08c0*/  SYNCS.EXCH.64 URZ, [UR6+0x78], UR4 ;  /* 0x0000780406ff75b2 */ /* 0x0008e40008000100 */
[----:B----4-:R-:W-:Y:S01]  /*08d0*/  NOP ;  /* 0x0000000000007918 */ /* 0x010fe20000000000 */
.L_x_11:
[----:B------:R-:W4:Y:S01]  /*08e0*/  SHFL.IDX PT, R0, R80, RZ, 0x1f ;  /* 0x00001fff50007589 */ /* 0x000f2200000e0000 */
[----:B------:R-:W-:Y:S01]  /*08f0*/  NOP ;  /* 0x0000000000007918 */ /* 0x000fe20000000000 */
[----:B----4-:R-:W-:-:S13]  /*0900*/  ISETP.NE.AND P0, PT, R0, 0x4, PT ;  /* 0x000000040000780c */ /* 0x010fda0003f05270 */
[----:B------:R-:W-:Y:S05]  /*0910*/  @P0 BRA `(.L_x_12) ;  /* 0x0000000000480947 */ /* 0x000fea0003800000 */
[----:B--23--:R-:W-:Y:S01]  /*0920*/  UMOV UR4, 0x1e0 ;  /* 0x000001e000047882 */ /* 0x00cfe20000000000 */
[----:B------:R-:W-:Y:S01]  /*0930*/  UMOV UR6, 0x400 ;  /* 0x0000040000067882 */ /* 0x000fe20000000000 */
[----:B------:R-:W-:Y:S01]  /*0940*/  USEL UR4, UR4, 0x1a0, UP4 ;  /* 0x000001a004047887 */ /* 0x000fe2000a000000 */
        /* <DEDUP_REMOVED lines=10> */
[----:B--2---:R4:W2:Y:S08]  /*09f0*/  SYNCS.EXCH.64 URZ, [UR6+0x80], UR8 ;  /* 0x0000800806ff75b2 */ /* 0x0048b00008000100 */
[----:B------:R4:W3:Y:S01]  /*0a00*/  SYNCS.EXCH.64 URZ, [UR6+0x90], UR4 ;  /* 0x0000900406ff75b2 */ /* 0x0008e20008000100 */
[----:B------:R4:W1:Y:S01]  /*0a10*/  SYNCS.EXCH.64 URZ, [UR6+0x88], UR8 ;  /* 0x0000880806ff75b2 */ /* 0x0008620008000100 */
[----:B------:R4:W1:Y:S02]  /*0a20*/  SYNCS.EXCH.64 URZ, [UR6+0x98], UR4 ;  /* 0x0000980406ff75b2 */ /* 0x0008640008000100 */
[----:B----4-:R-:W-:Y:S01]  /*0a30*/  NOP ;  /* 0x0000000000007918 */ /* 0x010fe20000000000 */
.L_x_12:
[----:B------:R-:W4:Y:S01]  /*0a40*/  SHFL.IDX PT, R0, R80, RZ, 0x1f ;  /* 0x00001fff50007589 */ /* 0x000f2200000e0000 */
[----:B------:R-:W-:Y:S01]  /*0a50*/  NOP ;  /* 0x0000000000007918 */ /* 0x000fe20000000000 */
[----:B----4-:R-:W-:-:S13]  /*0a60*/  ISETP.NE.AND P0, PT, R0, 0x5, PT ;  /* 0x000000050000780c */ /* 0x010fda0003f05270 */
[----:B------:R-:W-:Y:S05]  /*0a70*/  @P0 BRA `(.L_x_13) ;  /* 0x00000000003c0947 */ /* 0x000fea0003800000 */
[----:B--23--:R-:W-:Y:S01]  /*0a80*/  UMOV UR4, 0x400 ;  /* 0x0000040000047882 */ /* 0x00cfe20000000000 */
        /* <DEDUP_REMOVED lines=12> */
[----:B------:R4:W3:Y:S02]  /*0b50*/  SYNCS.EXCH.64 URZ, [UR4+0xa8], UR8 ;  /* 0x0000a80804ff75b2 */ /* 0x0008e40008000100 */
[----:B----4-:R-:W-:Y:S01]  /*0b60*/  NOP ;  /* 0x0000000000007918 */ /* 0x010fe20000000000 */
.L_x_13:
[----:B------:R-:W4:Y:S01]  /*0b70*/  SHFL.IDX PT, R0, R80, RZ, 0x1f ;  /* 0x00001fff50007589 */ /* 0x000f2200000e0000 */
[----:B------:R-:W-:Y:S01]  /*0b80*/  ISETP.NE.OR P1, PT, RZ, UR18, !P2 ;  /* 0x00000012ff007c0c */ /* 0x000fe2000d725670 */
        /* <DEDUP_REMOVED lines=12> */
[----:B------:R4:W3:Y:S01]  /*0c50*/  SYNCS.EXCH.64 URZ, [UR4+0xc0], UR6 ;  /* 0x0000c00604ff75b2 */ /* 0x0008e20008000100 */
[----:B------:R4:W1:Y:S01]  /*0c60*/  SYNCS.EXCH.64 URZ, [UR4+0xb8], UR6 ;  /* 0x0000b80604ff75b2 */ /* 0x0008620008000100 */
[----:B------:R4:W1:Y:S02]  /*0c70*/  SYNCS.EXCH.64 URZ, [UR4+0xc8], UR6 ;  /* 0x0000c80604ff75b2 */ /* 0x0008640008000100 */
[----:B----4-:R-:W-:Y:S01]  /*0c80*/  NOP ;  /* 0x0000000000007918 */ /* 0x010fe20000000000 */
.L_x_14:
[----:B------:R-:W-:Y:S01]  /*0c90*/  VOTEU.ALL UP0, P1 ;  /* 0x0000000000ff7886 */ /* 0x000fe20000800000 */
[----:B--23--:R-:W-:Y:S01]  /*0ca0*/  UMOV UR4, 0x100 ;  /* 0x0000010000047882 */ /* 0x00cfe20000000000 */
[----:B------:R-:W2:Y:S01]  /*0cb0*/  LDCU UR7, c[0x0][0x36c] ;  /* 0x00006d80ff0777ac */ /* 0x000ea20008000800 */
[----:B------:R-:W-:Y:S01]  /*0cc0*/  NOP ;  /* 0x0000000000007918 */ /* 0x000fe20000000000 */
[----:B-1----:R-:W-:Y:S01]  /*0cd0*/  LOP3.LUT R3, R95, 0x1f, RZ, 0xc0, !PT ;  /* 0x0000001f5f037812 */ /* 0x002fe200078ec0ff */
[----:B------:R-:W-:Y:S01]  /*0ce0*/  @!UP0 UMOV UR6, 0x400 ;  /* 0x0000040000068882 */ /* 0x000fe20000000000 */
[----:B------:R-:W-:-:S04]  /*0cf0*/  @!UP0 UIADD3 UR4, UPT, UPT, -UR4, 0x100000, URZ ;  /* 0x0010000004048890 */ /* 0x000fc8000fffe1ff */
[----:B------:R-:W-:Y:S02]  /*0d00*/  @!UP0 USHF.L.U32 UR5, UR4, 0xb, URZ ;  /* 0x0000000b04058899 */ /* 0x000fe400080006ff */
[----:B------:R-:W-:Y:S02]  /*0d10*/  @!UP0 USHF.L.U32 UR4, UR4, 0x1, URZ ;  /* 0x0000000104048899 */ /* 0x000fe400080006ff */
[----:B------:R-:W-:Y:S01]  /*0d20*/  @!UP0 ULEA UR6, UR54, UR6, 0x18 ;  /* 0x0000000636068291 */ /* 0x000fe2000f8ec0ff */
[----:B------:R-:W-:Y:S01]  /*0d30*/  VOTEU.ALL UP0, P1 ;  /* 0x0000000000ff7886 */ /* 0x000fe20000800000 */
[----:B------:R-:W-:Y:S02]  /*0d40*/  UISETP.NE.AND UP5, UPT, UR18, URZ, UPT ;  /* 0x000000ff1200728c */ /* 0x000fe4000bfa5270 */
[----:B--2---:R-:W-:Y:S01]  /*0d50*/  UISETP.EQ.U32.AND UP6, UPT, UR7, 0x1, UPT ;  /* 0x000000010700788c */ /* 0x004fe2000bfc2070 */
[----:B------:R-:W1:Y:S07]  /*0d60*/  FENCE.VIEW.ASYNC.S ;  /* 0x00000000000073c6 */ /* 0x000e6e0000000000 */
[----:B-1----:R1:W2:Y:S01]  /*0d70*/  @!UP0 SYNCS.EXCH.64 URZ, [UR6+0xd0], UR4 ;  /* 0x0000d00406ff85b2 */ /* 0x0022a20008000100 */
[----:B------:R-:W-:Y:S05]  /*0d80*/  BRA.U !UP6, `(.L_x_15) ;  /* 0x000000010e087547 */ /* 0x000fea000b800000 */
[----:B--2---:R-:W-:Y:S01]  /*0d90*/  UCGABAR_ARV ;  /* 0x00000000000079c7 */ /* 0x004fe20008000000 */
[----:B------:R-:W-:Y:S05]  /*0da0*/  BRA `(.L_x_16) ;  /* 0x0000000000047947 */ /* 0x000fea0003800000 */
.L_x_15:
[----:B--2---:R-:W-:Y:S01]  /*0db0*/  NOP ;  /* 0x0000000000007918 */ /* 0x004fe20000000000 */
.L_x_16:
[----:B------:R-:W2:Y:S01]  /*0dc0*/  S2UR UR26, SR_CTAID.X ;  /* 0x00000000001a79c3 */ /* 0x000ea20000002500 */
[----:B------:R-:W-:-:S05]  /*0dd0*/  CS2R.32 R86, SR_CgaSize ;  /* 0x0000000000567805 */ /* 0x000fca0000008a00 */
[----:B------:R-:W-:-:S05]  /*0de0*/  IMAD R86, R86, -0xa0, RZ ;  /* 0xffffff6056567824 */ /* 0x000fca00078e02ff */
[----:B-1----:R-:W-:-:S14]  /*0df0*/  R2UR UR5, R86 ;  /* 0x00000000560572ca */ /* 0x002fdc00000e0000 */
[----:B------:R-:W1:Y:S01]  /*0e00*/  LDCU UR5, c[0x0][UR5+0x2b0] ;  /* 0x00005600050577ac */ /* 0x000e620008000800 */
[----:B------:R-:W-:-:S05]  /*0e10*/  CS2R.32 R86, SR_CgaSize ;  /* 0x0000000000567805 */ /* 0x000fca0000008a00 */
[----:B------:R-:W-:-:S05]  /*0e20*/  IMAD R86, R86, -0xa0, RZ ;  /* 0xffffff6056567824 */ /* 0x000fca00078e02ff */
[----:B------:R-:W-:-:S14]  /*0e30*/  R2UR UR4, R86 ;  /* 0x00000000560472ca */ /* 0x000fdc00000e0000 */
[----:B------:R-:W3:Y:S01]  /*0e40*/  LDCU UR4, c[0x0][UR4+0x2b4] ;  /* 0x00005680040477ac */ /* 0x000ee20008000800 */
[----:B------:R-:W4:Y:S01]  /*0e50*/  S2UR UR7, SR_CTAID.Y ;  /* 0x00000000000779c3 */ /* 0x000f220000002600 */
[----:B------:R-:W-:-:S05]  /*0e60*/  CS2R.32 R86, SR_CgaSize ;  /* 0x0000000000567805 */ /* 0x000fca0000008a00 */
[----:B------:R-:W-:-:S05]  /*0e70*/  IMAD R86, R86, -0xa0, RZ ;  /* 0xffffff6056567824 */ /* 0x000fca00078e02ff */
[----:B------:R-:W-:-:S14]  /*0e80*/  R2UR UR8, R86 ;  /* 0x00000000560872ca */ /* 0x000fdc00000e0000 */
[----:B------:R-:W3:Y:S01]  /*0e90*/  LDCU UR8, c[0x0][UR8+0x2a0] ;  /* 0x00005400080877ac */ /* 0x000ee20008000800 */
[----:B------:R-:W-:-:S05]  /*0ea0*/  CS2R.32 R86, SR_CgaSize ;  /* 0x0000000000567805 */ /* 0x000fca0000008a00 */
[----:B------:R-:W-:-:S05]  /*0eb0*/  IMAD R86, R86, -0xa0, RZ ;  /* 0xffffff6056567824 */ /* 0x000fca00078e02ff */
[----:B------:R-:W-:-:S14]  /*0ec0*/  R2UR UR9, R86 ;  /* 0x00000000560972ca */ /* 0x000fdc00000e0000 */
[----:B------:R-:W3:Y:S01]  /*0ed0*/  LDCU UR9, c[0x0][UR9+0x2a4] ;  /* 0x00005480090977ac */ /* 0x000ee20008000800 */
[----:B------:R-:W3:Y:S01]  /*0ee0*/  S2UR UR36, SR_CTAID.Z ;  /* 0x00000000002479c3 */ /* 0x000ee20000002700 */
[----:B------:R-:W3:Y:S01]  /*0ef0*/  LDCU UR19, c[0x0][0xd24] ;  /* 0x0001a480ff1377ac */ /* 0x000ee20008000800 */
[----:B------:R-:W3:Y:S01]  /*0f00*/  LDCU UR45, c[0x0][0xd24] ;  /* 0x0001a480ff2d77ac */ /* 0x000ee20008000800 */
[----:B--2---:R-:W-:Y:S01]  /*0f10*/  I2FP.F32.U32 R2, UR26 ;  /* 0x0000001a00027c45 */ /* 0x004fe20008201000 */
[----:B------:R-:W2:Y:S04]  /*0f20*/  LDCU UR23, c[0x0][0xd30] ;  /* 0x0001a600ff1777ac */ /* 0x000ea80008000800 */
[----:B-1----:R-:W-:Y:S01]  /*0f30*/  FMUL R2, R2, UR5 ;  /* 0x0000000502027c20 */ /* 0x002fe20008400000 */
[----:B------:R-:W-:Y:S01]  /*0f40*/  ULOP3.LUT UR47, UR26, 0x1, URZ, 0xc0, !UPT ;  /* 0x000000011a2f7892 */ /* 0x000fe2000f8ec0ff */
[----:B----4-:R-:W-:Y:S01]  /*0f50*/  I2FP.F32.U32 R0, UR7 ;  /* 0x0000000700007c45 */ /* 0x010fe20008201000 */
[----:B------:R-:W-:-:S03]  /*0f60*/  UMOV UR27, UR7 ;  /* 0x00000007001b7c82 */ /* 0x000fc60008000000 */
[----:B------:R-:W1:Y:S01]  /*0f70*/  F2I.U32.TRUNC.NTZ R2, R2 ;  /* 0x0000000200027305 */ /* 0x000e62000020f000 */
[----:B---3--:R-:W-:Y:S01]  /*0f80*/  UISETP.GE.AND UP1, UPT, UR19, 0x1, UPT ;  /* 0x000000011300788c */ /* 0x008fe2000bf26270 */
[----:B------:R-:W-:-:S06]  /*0f90*/  FMUL R0, R0, UR4 ;  /* 0x0000000400007c20 */ /* 0x000fcc0008400000 */
[----:B------:R-:W3:Y:S01]  /*0fa0*/  F2I.U32.TRUNC.NTZ R0, R0 ;  /* 0x0000000000007305 */ /* 0x000ee2000020f000 */
[----:B-1----:R-:W-:Y:S02]  /*0fb0*/  R2UR UR4, R2 ;  /* 0x00000000020472ca */ /* 0x002fe400000e0000 */
[----:B------:R-:W-:Y:S02]  /*0fc0*/  PRMT R2, RZ, 0x7610, R2 ;  /* 0x00007610ff027816 */ /* 0x000fe40000000002 */
[----:B---3--:R-:W-:Y:S02]  /*0fd0*/  R2UR UR6, R0 ;  /* 0x00000000000672ca */ /* 0x008fe400000e0000 */
[----:B------:R-:W-:-:S07]  /*0fe0*/  PRMT R0, RZ, 0x7610, R0 ;  /* 0x00007610ff007816 */ /* 0x000fce0000000000 */
[----:B------:R-:W-:-:S04]  /*0ff0*/  UIADD3 UR5, UPT, UPT, -UR4, URZ, URZ ;  /* 0x000000ff04057290 */ /* 0x000fc8000fffe1ff */
[----:B------:R-:W-:Y:S02]  /*1000*/  UIMAD UR5, UR8, UR5, UR26 ;  /* 0x00000005080572a4 */ /* 0x000fe4000f8e021a */
[----:B------:R-:W-:-:S04]  /*1010*/  UIADD3 UR4, UPT, UPT, -UR6, URZ, URZ ;  /* 0x000000ff06047290 */ /* 0x000fc8000fffe1ff */
[----:B------:R-:W-:Y:S01]  /*1020*/  IMAD.U32 R86, RZ, RZ, UR5 ;  /* 0x00000005ff567e24 */ /* 0x000fe2000f8e00ff */
[----:B------:R-:W-:-:S06]  /*1030*/  UIMAD UR4, UR9, UR4, UR7 ;  /* 0x00000004090472a4 */ /* 0x000fcc000f8e0207 */
[----:B------:R-:W-:Y:S01]  /*1040*/  IMAD.U32 R85, RZ, RZ, UR4 ;  /* 0x00000004ff557e24 */ /* 0x000fe2000f8e00ff */
[----:B--2---:R-:W-:Y:S06]  /*1050*/  BRA.U UP5, `(.L_x_17) ;  /* 0x0000000105307547 */ /* 0x004fec000b800000 */
[----:B------:R-:W-:Y:S01]  /*1060*/  R2UR UR5, R85 ;  /* 0x00000000550572ca */ /* 0x000fe200000e0000 */
[----:B------:R-:W-:Y:S01]  /*1070*/  UMOV UR7, 0x3 ;  /* 0x0000000300077882 */ /* 0x000fe20000000000 */
[----:B------:R-:W-:-:S11]  /*1080*/  R2UR UR4, R86 ;  /* 0x00000000560472ca */ /* 0x000fd600000e0000 */
[----:B------:R-:W-:-:S04]  /*1090*/  UISETP.NE.AND UP0, UPT, UR5, URZ, UPT ;  /* 0x000000ff0500728c */ /* 0x000fc8000bf05270 */
[----:B------:R-:W-:Y:S02]  /*10a0*/  UISETP.LT.U32.OR UP0, UPT, UR4, 0x2, !UP0 ;  /* 0x000000020400788c */ /* 0x000fe4000c701470 */
[----:B------:R-:W-:Y:S02]  /*10b0*/  ULOP3.LUT UR4, UR4, 0xfffffffe, URZ, 0xc0, !UPT ;  /* 0xfffffffe04047892 */ /* 0x000fe4000f8ec0ff */
[----:B------:R-:W-:Y:S02]  /*10c0*/  USEL UR6, URZ, 0x1, !UP0 ;  /* 0x00000001ff067887 */ /* 0x000fe4000c000000 */
[----:B------:R-:W-:Y:S02]  /*10d0*/  USEL UR5, URZ, 0x2, !UP0 ;  /* 0x00000002ff057887 */ /* 0x000fe4000c000000 */
[----:B------:R-:W-:Y:S02]  /*10e0*/  USHF.L.U32 UR4, UR7, UR4, URZ ;  /* 0x0000000407047299 */ /* 0x000fe400080006ff */
[----:B------:R-:W-:-:S04]  /*10f0*/  UIADD3 UR5, UPT, UPT, UR6, UR5, URZ ;  /* 0x0000000506057290 */ /* 0x000fc8000fffe0ff */
[----:B------:R-:W-:Y:S02]  /*1100*/  IMAD.U32 R0, RZ, RZ, UR4 ;  /* 0x00000004ff007e24 */ /* 0x000fe4000f8e00ff */
[----:B------:R-:W-:Y:S02]  /*1110*/  IMAD.U32 R2, RZ, RZ, UR5 ;  /* 0x00000005ff027e24 */ /* 0x000fe4000f8e00ff */
.L_x_17:
[----:B------:R-:W-:Y:S05]  /*1120*/  BRA.U !UP1, `(.L_x_18) ;  /* 0x0000000109d07547 */ /* 0x000fea000b800000 */
[----:B------:R-:W1:Y:S01]  /*1130*/  LDCU.128 UR12, c[0x0][0xd10] ;  /* 0x0001a200ff0c77ac */ /* 0x000e620008000c00 */
[----:B------:R-:W2:Y:S01]  /*1140*/  LDCU UR6, c[0x0][0x370] ;  /* 0x00006e00ff0677ac */ /* 0x000ea20008000800 */
[----:B------:R-:W3:Y:S01]  /*1150*/  LDCU UR7, c[0x0][0x374] ;  /* 0x00006e80ff0777ac */ /* 0x000ee20008000800 */
[----:B------:R-:W4:Y:S01]  /*1160*/  LDCU UR21, c[0x0][0xd0c] ;  /* 0x0001a180ff1577ac */ /* 0x000f220008000800 */
[----:B------:R-:W4:Y:S01]  /*1170*/  LDCU UR22, c[0x0][0xd20] ;  /* 0x0001a400ff1677ac */ /* 0x000f220008000800 */
[----:B------:R-:W4:Y:S01]  /*1180*/  LDCU.64 UR8, c[0x0][0xd28] ;  /* 0x0001a500ff0877ac */ /* 0x000f220008000a00 */
[----:B-1----:R-:W-:Y:S02]  /*1190*/  UISETP.NE.AND UP3, UPT, UR14, 0x1, UPT ;  /* 0x000000010e00788c */ /* 0x002fe4000bf65270 */
[----:B---3--:R-:W-:Y:S02]  /*11a0*/  UIMAD.WIDE.U32 UR10, UR7, UR15, URZ ;  /* 0x0000000f070a72a5 */ /* 0x008fe4000f8e00ff */
[----:B--2---:R-:W-:-:S02]  /*11b0*/  UIMAD.WIDE.U32 UR16, UR6, UR12, URZ ;  /* 0x0000000c061072a5 */ /* 0x004fc4000f8e00ff */
[----:B----4-:R-:W-:Y:S02]  /*11c0*/  UISETP.NE.AND UP0, UPT, UR21, 0x1, UPT ;  /* 0x000000011500788c */ /* 0x010fe4000bf05270 */
[----:B------:R-:W-:Y:S01]  /*11d0*/  UIMAD.WIDE.U32 UR4, UR26, UR12, URZ ;  /* 0x0000000c1a0472a5 */ /* 0x000fe2000f8e00ff */
[----:B------:R-:W-:Y:S02]  /*11e0*/  UMOV UR10, UR11 ;  /* 0x0000000b000a7c82 */ /* 0x000fe40008000000 */
[----:B------:R-:W-:Y:S01]  /*11f0*/  UMOV UR16, UR17 ;  /* 0x0000001100107c82 */ /* 0x000fe20008000000 */
[----:B------:R-:W-:Y:S02]  /*1200*/  @UP3 USHF.R.U32.HI UR7, URZ, UR22, UR10 ;  /* 0x00000016ff073299 */ /* 0x000fe4000801160a */
[----:B------:R-:W-:Y:S02]  /*1210*/  UISETP.NE.AND UP1, UPT, UR19, 0x1, UPT ;  /* 0x000000011300788c */ /* 0x000fe4000bf25270 */
[----:B------:R-:W-:-:S02]  /*1220*/  USHF.R.U32.HI UR5, URZ, UR13, UR5 ;  /* 0x0000000dff057299 */ /* 0x000fc40008011605 */
[----:B------:R-:W-:Y:S02]  /*1230*/  @UP0 USHF.R.U32.HI UR6, URZ, UR13, UR16 ;  /* 0x0000000dff060299 */ /* 0x000fe40008011610 */
[----:B------:R-:W-:Y:S02]  /*1240*/  UIMAD.WIDE.U32 UR12, UR27, UR15, URZ ;  /* 0x0000000f1b0c72a5 */ /* 0x000fe4000f8e00ff */
[----:B------:R-:W-:Y:S02]  /*1250*/  UIMAD.WIDE.U32 UR10, UR7, UR8, URZ ;  /* 0x00000008070a72a5 */ /* 0x000fe4000f8e00ff */
[----:B------:R-:W-:Y:S02]  /*1260*/  UIMAD.WIDE.U32 UR16, UR6, UR8, URZ ;  /* 0x00000008061072a5 */ /* 0x000fe4000f8e00ff */
[----:B------:R-:W-:Y:S01]  /*1270*/  USEL UR5, UR26, UR5, !UP0 ;  /* 0x000000051a057287 */ /* 0x000fe2000c000000 */
[----:B------:R-:W-:Y:S02]  /*1280*/  UMOV UR4, UR13 ;  /* 0x0000000d00047c82 */ /* 0x000fe40008000000 */
[----:B------:R-:W-:Y:S01]  /*1290*/  UMOV UR10, UR11 ;  /* 0x0000000b000a7c82 */ /* 0x000fe20008000000 */
[----:B------:R-:W-:-:S02]  /*12a0*/  USHF.R.U32.HI UR4, URZ, UR22, UR4 ;  /* 0x00000016ff047299 */ /* 0x000fc40008011604 */
[----:B------:R-:W-:Y:S01]  /*12b0*/  @UP1 USHF.R.U32.HI UR7, URZ, UR9, UR10 ;  /* 0x00000009ff071299 */ /* 0x000fe2000801160a */
[----:B------:R-:W-:Y:S01]  /*12c0*/  UMOV UR16, UR17 ;  /* 0x0000001100107c82 */ /* 0x000fe20008000000 */
[----:B------:R-:W-:Y:S02]  /*12d0*/  USEL UR4, UR27, UR4, !UP3 ;  /* 0x000000041b047287 */ /* 0x000fe4000d800000 */
[----:B------:R-:W-:Y:S02]  /*12e0*/  @UP1 USHF.R.U32.HI UR6, URZ, UR9, UR16 ;  /* 0x00000009ff061299 */ /* 0x000fe40008011610 */
[----:B------:R-:W-:Y:S02]  /*12f0*/  UIMAD UR7, UR7, UR19, URZ ;  /* 0x00000013070772a4 */ /* 0x000fe4000f8e02ff */
[----:B------:R-:W-:Y:S02]  /*1300*/  UIMAD UR12, UR6, UR19, URZ ;  /* 0x00000013060c72a4 */ /* 0x000fe4000f8e02ff */
[----:B------:R-:W-:-:S02]  /*1310*/  UISETP.GE.AND UP0, UPT, UR4, UR7, UPT ;  /* 0x000000070400728c */ /* 0x000fc4000bf06270 */
[----:B------:R-:W-:Y:S02]  /*1320*/  UIMAD.WIDE.U32 UR10, UR4, UR8, URZ ;  /* 0x00000008040a72a5 */ /* 0x000fe4000f8e00ff */
[----:B------:R-:W-:Y:S02]  /*1330*/  UISETP.GE.OR UP0, UPT, UR5, UR12, UP0 ;  /* 0x0000000c0500728c */ /* 0x000fe40008706670 */
[----:B------:R-:W-:Y:S02]  /*1340*/  UIMAD.WIDE.U32 UR12, UR5, UR8, URZ ;  /* 0x00000008050c72a5 */ /* 0x000fe4000f8e00ff */
[----:B------:R-:W-:Y:S01]  /*1350*/  UIADD3 UR10, UPT, UPT, -UR4, URZ, URZ ;  /* 0x000000ff040a7290 */ /* 0x000fe2000fffe1ff */
[----:B------:R-:W-:Y:S01]  /*1360*/  UMOV UR8, UR11 ;  /* 0x0000000b00087c82 */ /* 0x000fe20008000000 */
[----:B------:R-:W-:Y:S02]  /*1370*/  UIADD3 UR11, UPT, UPT, -UR5, URZ, URZ ;  /* 0x000000ff050b7290 */ /* 0x000fe4000fffe1ff */
[----:B------:R-:W-:-:S03]  /*1380*/  USHF.R.U32.HI UR8, URZ, UR9, UR8 ;  /* 0x00000009ff087299 */ /* 0x000fc60008011608 */
[----:B------:R-:W-:Y:S01]  /*1390*/  @!UP0 UMOV UR7, UR13 ;  /* 0x0000000d00078c82 */ /* 0x000fe20008000000 */
[----:B------:R-:W-:Y:S02]  /*13a0*/  UIMAD UR27, UR14, UR10, UR27 ;  /* 0x0000000a0e1b72a4 */ /* 0x000fe4000f8e021b */
[----:B------:R-:W-:Y:S02]  /*13b0*/  USEL UR8, UR4, UR8, !UP1 ;  /* 0x0000000804087287 */ /* 0x000fe4000c800000 */
[----:B------:R-:W-:Y:S02]  /*13c0*/  @!UP0 USHF.R.U32.HI UR7, URZ, UR9, UR7 ;  /* 0x00000009ff078299 */ /* 0x000fe40008011607 */
[----:B------:R-:W-:Y:S02]  /*13d0*/  UIADD3 UR9, UPT, UPT, -UR8, URZ, URZ ;  /* 0x000000ff08097290 */ /* 0x000fe4000fffe1ff */
[----:B------:R-:W-:Y:S02]  /*13e0*/  @!UP0 USEL UR7, UR5, UR7, !UP1 ;  /* 0x0000000705078287 */ /* 0x000fe4000c800000 */
[----:B------:R-:W-:-:S02]  /*13f0*/  UIMAD UR9, UR19, UR9, UR4 ;  /* 0x00000009130972a4 */ /* 0x000fc4000f8e0204 */
[----:B------:R-:W-:Y:S02]  /*1400*/  @!UP0 UIADD3 UR8, UPT, UPT, UR8, -UR7, URZ ;  /* 0x8000000708088290 */ /* 0x000fe4000fffe0ff */
[----:B------:R-:W-:Y:S02]  /*1410*/  @!UP0 UIMAD UR6, UR9, UR6, UR7 ;  /* 0x00000006090682a4 */ /* 0x000fe4000f8e0207 */
[----:B------:R-:W-:Y:S02]  /*1420*/  @!UP0 UIMAD UR4, UR8, UR19, UR5 ;  /* 0x00000013080482a4 */ /* 0x000fe4000f8e0205 */
[----:B------:R-:W-:Y:S02]  /*1430*/  UIMAD UR26, UR21, UR11, UR26 ;  /* 0x0000000b151a72a4 */ /* 0x000fe4000f8e021a */
[----:B------:R-:W-:Y:S01]  /*1440*/  UIMAD UR27, UR4, UR14, UR27 ;  /* 0x0000000e041b72a4 */ /* 0x000fe2000f8e021b */
[----:B------:R-:W-:Y:S02]  /*1450*/  @!UP0 UMOV UR5, UR6 ;  /* 0x0000000600058c82 */ /* 0x000fe40008000000 */
[----:B------:R-:W-:-:S12]  /*1460*/  UIMAD UR26, UR5, UR21, UR26 ;  /* 0x00000015051a72a4 */ /* 0x000fd8000f8e021a */
.L_x_18:
[----:B------:R-:W-:Y:S02]  /*1470*/  UISETP.NE.AND UP1, UPT, UR23, 0x1, UPT ;  /* 0x000000011700788c */ /* 0x000fe4000bf25270 */
[----:B------:R-:W-:-:S07]  /*1480*/  UISETP.NE.AND UP0, UPT, UR18, 0x2, UPT ;  /* 0x000000021200788c */ /* 0x000fce000bf05270 */
[----:B------:R-:W-:Y:S05]  /*1490*/  BRA.U UP1, `(.L_x_19) ;  /* 0x0000000101407547 */ /* 0x000fea000b800000 */
[----:B------:R-:W1:Y:S01]  /*14a0*/  LDCU.128 UR8, c[0x0][0xd10] ;  /* 0x0001a200ff0877ac */ /* 0x000e620008000c00 */
[----:B------:R-:W2:Y:S01]  /*14b0*/  LDCU UR12, c[0x0][0xd0c] ;  /* 0x0001a180ff0c77ac */ /* 0x000ea20008000800 */
[----:B------:R-:W3:Y:S01]  /*14c0*/  LDCU UR13, c[0x0][0xd20] ;  /* 0x0001a400ff0d77ac */ /* 0x000ee20008000800 */
[----:B-1----:R-:W-:Y:S02]  /*14d0*/  UIMAD.WIDE.U32 UR4, UR26, UR8, URZ ;  /* 0x000000081a0472a5 */ /* 0x002fe4000f8e00ff */
[----:B------:R-:W-:Y:S02]  /*14e0*/  UIMAD.WIDE.U32 UR6, UR27, UR11, URZ ;  /* 0x0000000b1b0672a5 */ /* 0x000fe4000f8e00ff */
[----:B--2---:R-:W-:Y:S02]  /*14f0*/  UISETP.NE.AND UP1, UPT, UR12, 0x1, UPT ;  /* 0x000000010c00788c */ /* 0x004fe4000bf25270 */
[----:B------:R-:W-:-:S03]  /*1500*/  USHF.R.U32.HI UR5, URZ, UR9, UR5 ;  /* 0x00000009ff057299 */ /* 0x000fc60008011605 */
[----:B------:R-:W-:Y:S01]  /*1510*/  UMOV UR4, UR7 ;  /* 0x0000000700047c82 */ /* 0x000fe20008000000 */
[----:B------:R-:W-:Y:S02]  /*1520*/  USEL UR5, UR26, UR5, !UP1 ;  /* 0x000000051a057287 */ /* 0x000fe4000c800000 */
[----:B------:R-:W-:Y:S02]  /*1530*/  UISETP.NE.AND UP1, UPT, UR10, 0x1, UPT ;  /* 0x000000010a00788c */ /* 0x000fe4000bf25270 */
[----:B---3--:R-:W-:-:S04]  /*1540*/  USHF.R.U32.HI UR4, URZ, UR13, UR4 ;  /* 0x0000000dff047299 */ /* 0x008fc80008011604 */
[----:B------:R-:W-:-:S04]  /*1550*/  USEL UR4, UR27, UR4, !UP1 ;  /* 0x000000041b047287 */ /* 0x000fc8000c800000 */
[----:B------:R-:W-:Y:S02]  /*1560*/  UIADD3 UR6, UPT, UPT, UR5, -UR4, URZ ;  /* 0x8000000405067290 */ /* 0x000fe4000fffe0ff */
[----:B------:R-:W-:Y:S02]  /*1570*/  UIADD3 UR4, UPT, UPT, -UR5, UR4, URZ ;  /* 0x0000000405047290 */ /* 0x000fe4000fffe1ff */
[----:B------:R-:W-:Y:S02]  /*1580*/  UIMAD UR27, UR6, UR10, UR27 ;  /* 0x0000000a061b72a4 */ /* 0x000fe4000f8e021b */
[----:B------:R-:W-:-:S12]  /*1590*/  UIMAD UR26, UR4, UR12, UR26 ;  /* 0x0000000c041a72a4 */ /* 0x000fd8000f8e021a */
.L_x_19:
[----:B------:R-:W-:Y:S05]  /*15a0*/  BRA.U !UP6, `(.L_x_20) ;  /* 0x000000010e0c7547 */ /* 0x000fea000b800000 */
[----:B------:R-:W-:Y:S01]  /*15b0*/  UCGABAR_WAIT ;  /* 0x0000000000007dc7 */ /* 0x000fe20008000000 */
[----:B------:R-:W-:Y:S01]  /*15c0*/  CCTL.IVALL ;  /* 0x00000000ff00798f */ /* 0x000fe20002000000 */
[----:B------:R-:W-:Y:S05]  /*15d0*/  BRA `(.L_x_21) ;  /* 0x0000000000047947 */ /* 0x000fea0003800000 */
.L_x_20:
[----:B------:R-:W-:Y:S06]  /*15e0*/  BAR.SYNC.DEFER_BLOCKING 0x0 ;  /* 0x0000000000007b1d */ /* 0x000fec0000010000 */
.L_x_21:
[----:B------:R-:W1:Y:S02]  /*15f0*/  LDCU UR5, c[0x0][0x38c] ;  /* 0x00007180ff0577ac */ /* 0x000e640008000800 */
[----:B-1----:R-:W-:-:S04]  /*1600*/  UIADD3 UR5, UPT, UPT, UR5, 0x7f, URZ ;  /* 0x0000007f05057890 */ /* 0x002fc8000fffe0ff */
[----:B------:R-:W-:-:S04]  /*1610*/  USHF.R.S32.HI UR4, URZ, 0x1f, UR5 ;  /* 0x0000001fff047899 */ /* 0x000fc80008011405 */
[----:B------:R-:W-:-:S04]  /*1620*/  ULEA.HI UR4, UR4, UR5, URZ, 0x7 ;  /* 0x0000000504047291 */ /* 0x000fc8000f8f38ff */
[----:B------:R-:W-:Y:S01]  /*1630*/  USHF.R.S32.HI UR46, URZ, 0x7, UR4 ;  /* 0x00000007ff2e7899 */ /* 0x000fe20008011404 */
[----:B------:R-:W-:Y:S11]  /*1640*/  BRA.U UP0, `(.L_x_22) ;  /* 0x0000000d00bc7547 */ /* 0x000ff6000b800000 */
[----:B------:R-:W1:Y:S01]  /*1650*/  S2UR UR50, SR_CgaCtaId ;  /* 0x00000000003279c3 */ /* 0x000e620000008800 */
[----:B------:R-:W-:Y:S01]  /*1660*/  UISETP.NE.OR UP1, UPT, UR20, URZ, !UPT ;  /* 0x000000ff1400728c */ /* 0x000fe2000ff25670 */
[----:B------:R-:W-:Y:S01]  /*1670*/  PLOP3.LUT P1, PT, PT, PT, UP4, 0x80, 0x8 ;  /* 0x000000000008781c */ /* 0x000fe20003f2f048 */
[----:B------:R-:W-:Y:S01]  /*1680*/  UISETP.LT.AND UP0, UPT, UR46, 0x1, UPT ;  /* 0x000000012e00788c */ /* 0x000fe2000bf01270 */
[----:B------:R-:W-:Y:S01]  /*1690*/  IMAD.MOV.U32 R12, RZ, RZ, 0x1 ;  /* 0x00000001ff0c7424 */ /* 0x000fe200078e00ff */
[----:B------:R-:W-:Y:S02]  /*16a0*/  CS2R R10, SRZ ;  /* 0x00000000000a7805 */ /* 0x000fe4000001ff00 */
[----:B------:R-:W-:Y:S01]  /*16b0*/  PLOP3.LUT P1, PT, P1, PT, PT, 0x8, 0x80 ;  /* 0x000000000080781c */ /* 0x000fe20000f2e170 */
[----:B------:R-:W-:Y:S01]  /*16c0*/  IMAD.MOV.U32 R9, RZ, RZ, RZ ;  /* 0x000000ffff097224 */ /* 0x000fe200078e00ff */
[----:B------:R-:W-:Y:S01]  /*16d0*/  PLOP3.LUT P2, PT, P2, PT, UP1, 0xae, 0xea ;  /* 0x0000000000ea781c */ /* 0x000fe2000174f51e */
[----:B------:R-:W-:Y:S01]  /*16e0*/  IMAD.MOV.U32 R8, RZ, RZ, 0x1 ;  /* 0x00000001ff087424 */ /* 0x000fe200078e00ff */
[----:B------:R-:W2:Y:S01]  /*16f0*/  LDCU UR43, c[0x0][0x370] ;  /* 0x00006e00ff2b77ac */ /* 0x000ea20008000800 */
[----:B------:R-:W-:-:S02]  /*1700*/  USEL UR21, UR46, 0x1, !UP0 ;  /* 0x000000012e157887 */ /* 0x000fc4000c000000 */
[----:B------:R-:W-:Y:S01]  /*1710*/  USHF.L.U32 UR44, UR47, 0x7, URZ ;  /* 0x000000072f2c7899 */ /* 0x000fe200080006ff */
[----:B------:R-:W3:Y:S01]  /*1720*/  LDCU.64 UR48, c[0x0][0x348] ;  /* 0x00006900ff3077ac */ /* 0x000ee20008000a00 */
[----:B------:R-:W4:Y:S01]  /*1730*/  LDCU UR42, c[0x0][0x374] ;  /* 0x00006e80ff2a77ac */ /* 0x000f220008000800 */
[----:B------:R-:W-:Y:S02]  /*1740*/  UISETP.GE.AND UP4, UPT, UR45, 0x1, UPT ;  /* 0x000000012d00788c */ /* 0x000fe4000bf86270 */
[----:B------:R-:W-:Y:S01]  /*1750*/  UISETP.NE.AND UP3, UPT, UR45, 0x1, UPT ;  /* 0x000000012d00788c */ /* 0x000fe2000bf65270 */
[----:B------:R-:W-:Y:S01]  /*1760*/  UMOV UR14, URZ ;  /* 0x000000ff000e7c82 */ /* 0x000fe20008000000 */
[----:B------:R-:W-:-:S09]  /*1770*/  UMOV UR46, 0x400 ;  /* 0x00000400002e7882 */ /* 0x000fd20000000000 */
.L_x_32:
[----:B------:R-:W-:-:S03]  /*1780*/  UISETP.NE.AND UP0, UPT, UR54, URZ, UPT ;  /* 0x000000ff3600728c */ /* 0x000fc6000bf05270 */
[----:B-1----:R-:W-:Y:S02]  /*1790*/  UMOV UR54, UR50 ;  /* 0x0000003200367c82 */ /* 0x002fe40008000000 */
[----:B------:R-:W-:-:S04]  /*17a0*/  ULEA UR6, UR54, UR46, 0x18 ;  /* 0x0000002e36067291 */ /* 0x000fc8000f8ec0ff */
[----:B------:R-:W-:Y:S08]  /*17b0*/  BRA.U UP0, `(.L_x_23) ;  /* 0x0000000100347547 */ /* 0x000ff0000b800000 */
[----:B------:R-:W1:Y:S01]  /*17c0*/  S2R R0, SR_CgaCtaId ;  /* 0x0000000000007919 */ /* 0x000e620000008800 */
[----:B------:R-:W-:Y:S02]  /*17d0*/  MOV R3, 0x400 ;  /* 0x0000040000037802 */ /* 0x000fe40000000f00 */
[----:B------:R-:W-:Y:S02]  /*17e0*/  SHF.L.U32 R2, R8, 0x1f, RZ ;  /* 0x0000001f08027819 */ /* 0x000fe400000006ff */
[----:B-1----:R-:W-:-:S05]  /*17f0*/  LEA R0, R0, R3, 0x18 ;  /* 0x0000000300007211 */ /* 0x002fca00078ec0ff */
[----:B------:R-:W-:-:S04]  /*1800*/  IMAD R3, R9, 0x8, R0 ;  /* 0x0000000809037824 */ /* 0x000fc800078e0200 */
[----:B------:R-:W1:Y:S02]  /*1810*/  SYNCS.PHASECHK.TRANS64.TRYWAIT P0, [R3+URZ+0xc0], R2 ;  /* 0x0000c002030075a7 */ /* 0x000e6400080011ff */
[----:B-1----:R-:W-:Y:S05]  /*1820*/  @!P0 BRA `(.L_x_24) ;  /* 0x000000cc00748947 */ /* 0x002fea0003800000 */
.L_x_169:
[----:B------:R-:W-:Y:S01]  /*1830*/  VIADD R9, R9, 0x1 ;  /* 0x0000000109097836 */ /* 0x000fe20000000000 */
[----:B------:R1:W-:Y:S04]  /*1840*/  SYNCS.ARRIVE.TRANS64.A1T0 RZ, [R3+URZ+0xb0], RZ ;  /* 0x0000b0ff03ff79a7 */ /* 0x0003e800081000ff */
[----:B------:R-:W-:-:S04]  /*1850*/  ISETP.NE.AND P0, PT, R9, 0x2, PT ;  /* 0x000000020900780c */ /* 0x000fc80003f05270 */
[----:B------:R-:W-:Y:S02]  /*1860*/  SEL R9, R9, RZ, P0 ;  /* 0x000000ff09097207 */ /* 0x000fe40000000000 */
[----:B-1----:R-:W-:-:S04]  /*1870*/  SEL R3, RZ, 0x1, P0 ;  /* 0x00000001ff037807 */ /* 0x002fc80000000000 */
[----:B------:R-:W-:-:S07]  /*1880*/  LOP3.LUT R8, R8, R3, RZ, 0x3c, !PT ;  /* 0x0000000308087212 */ /* 0x000fce00078e3cff */
.L_x_23:
[----:B------:R-:W1:Y:S01]  /*1890*/  LDCU UR5, c[0x0][0x38c] ;  /* 0x00007180ff0577ac */ /* 0x000e620008000800 */
[----:B------:R-:W-:Y:S01]  /*18a0*/  SHF.L.U32 R0, R12, 0x1f, RZ ;  /* 0x0000001f0c007819 */ /* 0x000fe200000006ff */
[----:B------:R-:W-:-:S09]  /*18b0*/  ULEA UR4, UR14, UR6, 0x3 ;  /* 0x000000060e047291 */ /* 0x000fd2000f8e18ff */
[----:B------:R2:W2:Y:S01]  /*18c0*/  SYNCS.PHASECHK.TRANS64.TRYWAIT P0, [UR4+0x18], R0 ;  /* 0x00001800ff0075a7 */ /* 0x0004a20008001104 */
[----:B------:R-:W-:Y:S02]  /*18d0*/  ULEA.HI UR4, UR26, UR26, URZ, 0x1 ;  /* 0x0000001a1a047291 */ /* 0x000fe4000f8f08ff */
[----:B-1----:R-:W-:-:S09]  /*18e0*/  UISETP.GE.AND UP0, UPT, UR5, 0x1, UPT ;  /* 0x000000010500788c */ /* 0x002fd2000bf06270 */
[----:B------:R-:W-:Y:S05]  /*18f0*/  BRA.U !UP0, `(.L_x_25) ;  /* 0x0000000108e07547 */ /* 0x000fea000b800000 */
[----:B------:R-:W-:Y:S01]  /*1900*/  USHF.R.S32.HI UR4, URZ, 0x1, UR4 ;  /* 0x00000001ff047899 */ /* 0x000fe20008011404 */
[----:B------:R-:W-:Y:S01]  /*1910*/  @!P2 MOV R2, 0x19000 ;  /* 0x000190000002a802 */ /* 0x000fe20000000f00 */
[----:B---3--:R-:W-:Y:S02]  /*1920*/  UIADD3 UR38, UP2, UPT, UR48, 0x80, URZ ;  /* 0x0000008030267890 */ /* 0x008fe4000ff5e0ff */
[----:B------:R-:W-:Y:S02]  /*1930*/  UIADD3 UR22, UP1, UPT, UR48, 0x280, URZ ;  /* 0x0000028030167890 */ /* 0x000fe4000ff3e0ff */
[----:B------:R-:W-:Y:S02]  /*1940*/  UIADD3 UR30, UP0, UPT, UR48, 0x180, URZ ;  /* 0x00000180301e7890 */ /* 0x000fe4000ff1e0ff */
[----:B------:R-:W-:Y:S02]  /*1950*/  ULEA UR11, UR4, UR47, 0x1 ;  /* 0x0000002f040b7291 */ /* 0x000fe4000f8e08ff */
[----:B------:R-:W-:-:S02]  /*1960*/  ULEA UR35, UR4, UR44, 0x8 ;  /* 0x0000002c04237291 */ /* 0x000fc4000f8e40ff */
[----:B------:R-:W-:Y:S02]  /*1970*/  ULEA UR27, UR27, UR44, 0x8 ;  /* 0x0000002c1b1b7291 */ /* 0x000fe4000f8e40ff */
[----:B------:R-:W-:Y:S02]  /*1980*/  UIADD3.X UR39, UPT, UPT, URZ, UR49, URZ, UP2, !UPT ;  /* 0x00000031ff277290 */ /* 0x000fe400097fe4ff */
[----:B------:R-:W-:Y:S02]  /*1990*/  UIADD3.X UR23, UPT, UPT, URZ, UR49, URZ, UP1, !UPT ;  /* 0x00000031ff177290 */ /* 0x000fe40008ffe4ff */
[----:B------:R-:W-:Y:S01]  /*19a0*/  UIADD3.X UR31, UPT, UPT, URZ, UR49, URZ, UP0, !UPT ;  /* 0x00000031ff1f7290 */ /* 0x000fe200087fe4ff */
[----:B------:R-:W-:Y:S01]  /*19b0*/  UMOV UR4, UR14 ;  /* 0x0000000e00047c82 */ /* 0x000fe20008000000 */
[----:B------:R-:W-:Y:S01]  /*19c0*/  UMOV UR12, URZ ;  /* 0x000000ff000c7c82 */ /* 0x000fe20008000000 */
[----:B------:R-:W-:-:S09]  /*19d0*/  UMOV UR10, URZ ;  /* 0x000000ff000a7c82 */ /* 0x000fd20008000000 */
.L_x_28:
[----:B------:R-:W-:Y:S01]  /*19e0*/  ULEA UR9, UR4, UR6, 0x3 ;  /* 0x0000000604097291 */ /* 0x000fe2000f8e18ff */
[----:B-12---:R-:W-:Y:S11]  /*19f0*/  @P0 BRA `(.L_x_26) ;  /* 0x00000000000c0947 */ /* 0x006ff60003800000 */
[----:B------:R-:W-:-:S04]  /*1a00*/  SHF.L.U32 R3, R12, 0x1f, RZ ;  /* 0x0000001f0c037819 */ /* 0x000fc800000006ff */
[----:B------:R-:W1:Y:S02]  /*1a10*/  SYNCS.PHASECHK.TRANS64.TRYWAIT P0, [UR9+0x18], R3 ;  /* 0x00001803ff0075a7 */ /* 0x000e640008001109 */
[----:B-1----:R-:W-:Y:S05]  /*1a20*/  @!P0 BRA `(.L_x_27) ;  /* 0x000000cc00088947 */ /* 0x002fea0003800000 */
.L_x_26:
[----:B------:R-:W-:Y:S01]  /*1a30*/  UIADD3 UR5, UPT, UPT, UR4, 0x1, URZ ;  /* 0x0000000104057890 */ /* 0x000fe2000fffe0ff */
[----:B------:R2:W-:Y:S01]  /*1a40*/  @!P2 SYNCS.ARRIVE.TRANS64 RZ, [UR9], R2 ;  /* 0x00000002ffffa9a7 */ /* 0x0005e20008000009 */
[----:B------:R-:W-:Y:S02]  /*1a50*/  ULEA UR32, UR4, UR6, 0xe ;  /* 0x0000000604207291 */ /* 0x000fe4000f8e70ff */
[----:B------:R-:W-:Y:S02]  /*1a60*/  UISETP.NE.AND UP0, UPT, UR5, 0x3, UPT ;  /* 0x000000030500788c */ /* 0x000fe4000bf05270 */
[----:B------:R-:W-:Y:S02]  /*1a70*/  ULEA UR16, UR4, UR6, 0xf ;  /* 0x0000000604107291 */ /* 0x000fe4000f8e78ff */
[----:B------:R-:W-:Y:S02]  /*1a80*/  USEL UR7, URZ, 0x1, UP0 ;  /* 0x00000001ff077887 */ /* 0x000fe40008000000 */
[----:B------:R-:W-:-:S02]  /*1a90*/  USEL UR14, UR5, URZ, UP0 ;  /* 0x000000ff050e7287 */ /* 0x000fc40008000000 */
[----:B------:R-:W-:Y:S02]  /*1aa0*/  USHF.L.U32 UR26, UR12, 0x7, URZ ;  /* 0x000000070c1a7899 */ /* 0x000fe400080006ff */
[----:B------:R-:W-:Y:S01]  /*1ab0*/  ULEA UR5, UR14, UR6, 0x3 ;  /* 0x000000060e057291 */ /* 0x000fe2000f8e18ff */
[----:B------:R-:W-:Y:S01]  /*1ac0*/  LOP3.LUT R12, R12, UR7, RZ, 0x3c, !PT ;  /* 0x000000070c0c7c12 */ /* 0x000fe2000f8e3cff */
[----:B------:R-:W-:Y:S02]  /*1ad0*/  ULEA UR8, UR4, UR6, 0xb ;  /* 0x0000000604087291 */ /* 0x000fe4000f8e58ff */
[----:B------:R-:W-:Y:S01]  /*1ae0*/  USHF.L.U32 UR34, UR12, 0x6, URZ ;  /* 0x000000060c227899 */ /* 0x000fe200080006ff */
[----:B-1----:R-:W-:Y:S01]  /*1af0*/  SHF.L.U32 R0, R12, 0x1f, RZ ;  /* 0x0000001f0c007819 */ /* 0x002fe200000006ff */
[----:B------:R-:W-:Y:S02]  /*1b00*/  ULOP3.LUT UR33, UR9, 0xfefffff8, URZ, 0xc0, !UPT ;  /* 0xfefffff809217892 */ /* 0x000fe4000f8ec0ff */
[----:B------:R-:W-:Y:S01]  /*1b10*/  UIADD3 UR32, UPT, UPT, UR32, 0x10400, URZ ;  /* 0x0001040020207890 */ /* 0x000fe2000fffe0ff */
[----:B------:R2:W1:Y:S01]  /*1b20*/  SYNCS.PHASECHK.TRANS64.TRYWAIT P0, [UR5+0x18], R0 ;  /* 0x00001800ff0075a7 */ /* 0x0004620008001105 */
[----:B------:R-:W-:-:S02]  /*1b30*/  UIADD3 UR24, UPT, UPT, UR16, 0x1c400, URZ ;  /* 0x0001c40010187890 */ /* 0x000fc4000fffe0ff */
[----:B------:R-:W-:Y:S02]  /*1b40*/  UIADD3 UR16, UPT, UPT, UR16, 0x20400, URZ ;  /* 0x0002040010107890 */ /* 0x000fe4000fffe0ff */
[----:B------:R-:W-:Y:S02]  /*1b50*/  UIADD3 UR18, UPT, UPT, UR26, 0x40, URZ ;  /* 0x000000401a127890 */ /* 0x000fe4000fffe0ff */
[----:B------:R-:W-:Y:S02]  /*1b60*/  ULOP3.LUT UR9, UR9, 0xfefffff8, URZ, 0xc0, !UPT ;  /* 0xfefffff809097892 */ /* 0x000fe4000f8ec0ff */
[----:B------:R-:W-:Y:S01]  /*1b70*/  UIADD3 UR8, UPT, UPT, UR8, 0x34400, URZ ;  /* 0x0003440008087890 */ /* 0x000fe2000fffe0ff */
[----:B------:R-:W-:Y:S01]  /*1b80*/  UMOV UR40, 0x0 ;  /* 0x0000000000287882 */ /* 0x000fe20000000000 */
[----:B------:R-:W-:Y:S01]  /*1b90*/  UMOV UR41, 0x10000000 ;  /* 0x1000000000297882 */ /* 0x000fe20000000000 */
[----:B------:R-:W-:Y:S01]  /*1ba0*/  UMOV UR28, UR36 ;  /* 0x00000024001c7c82 */ /* 0x000fe20008000000 */
[----:B------:R-:W-:Y:S01]  /*1bb0*/  UMOV UR25, UR33 ;  /* 0x0000002100197c82 */ /* 0x000fe20008000000 */
[----:B------:R-:W-:Y:S01]  /*1bc0*/  UMOV UR19, UR27 ;  /* 0x0000001b00137c82 */ /* 0x000fe20008000000 */
[----:B------:R-:W-:Y:S01]  /*1bd0*/  UMOV UR20, UR36 ;  /* 0x0000002400147c82 */ /* 0x000fe20008000000 */
[----:B------:R-:W-:Y:S01]  /*1be0*/  UMOV UR17, UR33 ;  /* 0x0000002100117c82 */ /* 0x000fe20008000000 */
[----:B------:R-:W-:Y:S01]  /*1bf0*/  UTMALDG.3D.2CTA [UR32], [UR38], desc[UR40] ;  /* 0x00002820260075b4 */ /* 0x000fe20008211000 */
[----:B------:R-:W-:Y:S01]  /*1c00*/  UMOV UR13, UR36 ;  /* 0x00000024000d7c82 */ /* 0x000fe20008000000 */
[----:B------:R-:W-:Y:S01]  /*1c10*/  UMOV UR4, UR14 ;  /* 0x0000000e00047c82 */ /* 0x000fe20008000000 */
[----:B------:R-:W-:Y:S01]  /*1c20*/  UTMALDG.3D.2CTA [UR24], [UR22], desc[UR40] ;  /* 0x00002818160075b4 */ /* 0x000fe20008211000 */
[----:B------:R-:W-:Y:S01]  /*1c30*/  UTMALDG.3D.2CTA [UR16], [UR22], desc[UR40] ;  /* 0x00002810160075b4 */ /* 0x000fe20008211000 */
[----:B------:R3:W-:Y:S02]  /*1c40*/  UTMALDG.4D.2CTA [UR8], [UR30], desc[UR40] ;  /* 0x000028081e0075b4 */ /* 0x0007e40008219000 */
[----:B---3--:R-:W-:-:S04]  /*1c50*/  UIADD3 UR12, UPT, UPT, UR12, 0x1, URZ ;  /* 0x000000010c0c7890 */ /* 0x008fc8000fffe0ff */
[----:B------:R-:W-:-:S09]  /*1c60*/  UISETP.NE.AND UP0, UPT, UR12, UR21, UPT ;  /* 0x000000150c00728c */ /* 0x000fd2000bf05270 */
[----:B--2---:R-:W-:Y:S05]  /*1c70*/  BRA.U UP0, `(.L_x_28) ;  /* 0xfffffffd00587547 */ /* 0x004fea000b83ffff */
.L_x_25:
[----:B------:R-:W-:Y:S01]  /*1c80*/  LEA R3, R11, UR6, 0x3 ;  /* 0x000000060b037c11 */ /* 0x000fe2000f8e18ff */
[----:B------:R-:W-:Y:S01]  /*1c90*/  @!P1 SYNCS.ARRIVE.TRANS64.A1T0 RZ, [UR6+0x78], RZ ;  /* 0x000078ffffff99a7 */ /* 0x000fe20008100006 */
[----:B--2---:R-:W-:Y:S01]  /*1ca0*/  SHF.L.U32 R0, R10, 0x1f, RZ ;  /* 0x0000001f0a007819 */ /* 0x004fe200000006ff */
[----:B------:R-:W-:-:S03]  /*1cb0*/  NOP ;  /* 0x0000000000007918 */ /* 0x000fc60000000000 */
[----:B-1----:R-:W1:Y:S01]  /*1cc0*/  SYNCS.PHASECHK.TRANS64.TRYWAIT P0, [R3+URZ+0x80], R0 ;  /* 0x00008000030075a7 */ /* 0x002e6200080011ff */
[----:B------:R-:W-:Y:S01]  /*1cd0*/  LEA R5, R11, UR6, 0x4 ;  /* 0x000000060b057c11 */ /* 0x000fe2000f8e20ff */
[----:B-1----:R-:W-:Y:S06]  /*1ce0*/  @!P0 BRA `(.L_x_29) ;  /* 0x000000c800708947 */ /* 0x002fec0003800000 */
.L_x_171:
[----:B------:R-:W2:Y:S01]  /*1cf0*/  LDS.128 R4, [R5+0xe0] ;  /* 0x0000e00005047984 */ /* 0x000ea20000000c00 */
[----:B------:R-:W-:Y:S01]  /*1d00*/  @!PT LDS RZ, [RZ] ;  /* 0x00000000fffff984 */ /* 0x000fe20000000800 */
[----:B------:R-:W-:Y:S01]  /*1d10*/  @!PT LDS RZ, [RZ] ;  /* 0x00000000fffff984 */ /* 0x000fe20000000800 */
[----:B------:R-:W-:Y:S01]  /*1d20*/  @!PT LDS RZ, [RZ] ;  /* 0x00000000fffff984 */ /* 0x000fe20000000800 */
[----:B------:R-:W-:Y:S01]  /*1d30*/  @!PT LDS RZ, [RZ] ;  /* 0x00000000fffff984 */ /* 0x000fe20000000800 */
[----:B------:R1:W-:Y:S06]  /*1d40*/  MEMBAR.ALL.CTA ;  /* 0x0000000000007992 */ /* 0x0003ec0000008000 */
[----:B-1----:R-:W1:Y:S01]  /*1d50*/  FENCE.VIEW.ASYNC.S ;  /* 0x00000000000073c6 */ /* 0x002e620000000000 */
[----:B--2---:R-:W-:-:S13]  /*1d60*/  LOP3.LUT P0, RZ, R6, 0x1, RZ, 0xc0, !PT ;  /* 0x0000000106ff7812 */ /* 0x004fda000780c0ff */
[----:B-1----:R-:W-:Y:S01]  /*1d70*/  VOTEU.ANY UP1, P0 ;  /* 0x0000000000ff7886 */ /* 0x002fe20000020100 */
[----:B------:R-:W-:-:S13]  /*1d80*/  PLOP3.LUT P0, PT, PT, PT, UP1, 0x80, 0x8 ;  /* 0x000000000008781c */ /* 0x000fda0003f0f018 */
[----:B------:R-:W-:Y:S02]  /*1d90*/  @P0 LOP3.LUT R0, R5, 0xffff, RZ, 0xc0, !PT ;  /* 0x0000ffff05000812 */ /* 0x000fe400078ec0ff */
[----:B------:R-:W-:Y:S02]  /*1da0*/  @P0 MOV R2, R4 ;  /* 0x0000000400020202 */ /* 0x000fe40000000f00 */
[----:B------:R-:W-:Y:S01]  /*1db0*/  @P0 R2UR UR5, R0 ;  /* 0x00000000000502ca */ /* 0x000fe200000e0000 */
[----:B------:R-:W-:Y:S01]  /*1dc0*/  VIADD R0, R3, 0x90 ;  /* 0x0000009003007836 */ /* 0x000fe20000000000 */
[----:B------:R-:W-:Y:S02]  /*1dd0*/  @P0 SHF.R.U32.HI R4, RZ, 0x10, R5 ;  /* 0x00000010ff040819 */ /* 0x000fe40000011605 */
[----:B------:R-:W-:Y:S02]  /*1de0*/  @P0 R2UR UR7, R2 ;  /* 0x00000000020702ca */ /* 0x000fe400000e0000 */
[----:B------:R-:W-:-:S02]  /*1df0*/  PRMT R0, RZ, 0x654, R0 ;  /* 0x00000654ff007816 */ /* 0x000fc40000000000 */
[----:B------:R-:W-:Y:S02]  /*1e00*/  @P0 R2UR UR4, R4 ;  /* 0x00000000040402ca */ /* 0x000fe400000e0000 */
[----:B------:R1:W-:Y:S03]  /*1e10*/  SYNCS.ARRIVE.TRANS64.RED.A1T0 RZ, [R0+URZ], RZ ;  /* 0x000000ff00ff79a7 */ /* 0x0003e600081004ff */
[----:B------:R-:W-:-:S04]  /*1e20*/  @UP1 UMOV UR29, UR5 ;  /* 0x00000005001d1c82 */ /* 0x000fc80008000000 */
[----:B------:R-:W-:-:S04]  /*1e30*/  @UP1 UMOV UR37, UR7 ;  /* 0x0000000700251c82 */ /* 0x000fc80008000000 */
[----:B------:R-:W-:Y:S01]  /*1e40*/  @UP1 UMOV UR36, UR4 ;  /* 0x0000000400241c82 */ /* 0x000fe20008000000 */
[----:B------:R-:W-:Y:S05]  /*1e50*/  BRA.U !UP4, `(.L_x_30) ;  /* 0x000000010cd07547 */ /* 0x000fea000b800000 */
[----:B------:R-:W4:Y:S01]  /*1e60*/  LDCU.128 UR24, c[0x0][0xd10] ;  /* 0x0001a200ff1877ac */ /* 0x000f220008000c00 */
[----:B------:R-:W2:Y:S01]  /*1e70*/  LDCU UR7, c[0x0][0xd20] ;  /* 0x0001a400ff0777ac */ /* 0x000ea20008000800 */
[----:B------:R-:W3:Y:S01]  /*1e80*/  LDCU UR18, c[0x0][0xd0c] ;  /* 0x0001a180ff1277ac */ /* 0x000ee20008000800 */
[----:B------:R-:W1:Y:S01]  /*1e90*/  LDCU.64 UR16, c[0x0][0xd28] ;  /* 0x0001a500ff1077ac */ /* 0x000e620008000a00 */
[----:B----4-:R-:W-:Y:S02]  /*1ea0*/  UIMAD.WIDE.U32 UR4, UR42, UR27, URZ ;  /* 0x0000001b2a0472a5 */ /* 0x010fe4000f8e00ff */
[----:B------:R-:W-:Y:S02]  /*1eb0*/  UIMAD.WIDE.U32 UR8, UR43, UR24, URZ ;  /* 0x000000182b0872a5 */ /* 0x000fe4000f8e00ff */
[----:B------:R-:W-:Y:S02]  /*1ec0*/  UISETP.NE.AND UP0, UPT, UR26, 0x1, UPT ;  /* 0x000000011a00788c */ /* 0x000fe4000bf05270 */
[----:B------:R-:W-:Y:S01]  /*1ed0*/  UIMAD.WIDE.U32 UR12, UR29, UR27, URZ ;  /* 0x0000001b1d0c72a5 */ /* 0x000fe2000f8e00ff */
[----:B------:R-:W-:Y:S01]  /*1ee0*/  UMOV UR4, UR5 ;  /* 0x0000000500047c82 */ /* 0x000fe20008000000 */
[----:B---3--:R-:W-:-:S02]  /*1ef0*/  UISETP.NE.AND UP2, UPT, UR18, 0x1, UPT ;  /* 0x000000011200788c */ /* 0x008fc4000bf45270 */
[----:B--2---:R-:W-:Y:S02]  /*1f00*/  USHF.R.U32.HI UR5, URZ, UR7, UR4 ;  /* 0x00000007ff057299 */ /* 0x004fe40008011604 */
[----:B------:R-:W-:Y:S01]  /*1f10*/  UIMAD.WIDE.U32 UR10, UR37, UR24, URZ ;  /* 0x00000018250a72a5 */ /* 0x000fe2000f8e00ff */
[----:B------:R-:W-:Y:S01]  /*1f20*/  UMOV UR4, UR9 ;  /* 0x0000000900047c82 */ /* 0x000fe20008000000 */
[----:B------:R-:W-:Y:S02]  /*1f30*/  USEL UR5, UR42, UR5, !UP0 ;  /* 0x000000052a057287 */ /* 0x000fe4000c000000 */
[----:B------:R-:W-:Y:S02]  /*1f40*/  USHF.R.U32.HI UR4, URZ, UR25, UR4 ;  /* 0x00000019ff047299 */ /* 0x000fe40008011604 */
[----:B-1----:R-:W-:Y:S02]  /*1f50*/  UIMAD.WIDE.U32 UR8, UR5, UR16, URZ ;  /* 0x00000010050872a5 */ /* 0x002fe4000f8e00ff */
[----:B------:R-:W-:Y:S01]  /*1f60*/  USEL UR15, UR43, UR4, !UP2 ;  /* 0x000000042b0f7287 */ /* 0x000fe2000d000000 */
[----:B------:R-:W-:-:S02]  /*1f70*/  UMOV UR10, UR11 ;  /* 0x0000000b000a7c82 */ /* 0x000fc40008000000 */
[----:B------:R-:W-:Y:S01]  /*1f80*/  UMOV UR4, UR13 ;  /* 0x0000000d00047c82 */ /* 0x000fe20008000000 */
[----:B------:R-:W-:Y:S01]  /*1f90*/  UIMAD.WIDE.U32 UR12, UR15, UR16, URZ ;  /* 0x000000100f0c72a5 */ /* 0x000fe2000f8e00ff */
[----:B------:R-:W-:Y:S01]  /*1fa0*/  UMOV UR8, UR9 ;  /* 0x0000000900087c82 */ /* 0x000fe20008000000 */
[----:B------:R-:W-:Y:S02]  /*1fb0*/  USHF.R.U32.HI UR4, URZ, UR7, UR4 ;  /* 0x00000007ff047299 */ /* 0x000fe40008011604 */
[----:B------:R-:W-:-:S03]  /*1fc0*/  @UP3 USHF.R.U32.HI UR5, URZ, UR17, UR8 ;  /* 0x00000011ff053299 */ /* 0x000fc60008011608 */
[----:B------:R-:W-:Y:S01]  /*1fd0*/  UMOV UR7, UR13 ;  /* 0x0000000d00077c82 */ /* 0x000fe20008000000 */
[----:B------:R-:W-:Y:S02]  /*1fe0*/  USHF.R.U32.HI UR25, URZ, UR25, UR10 ;  /* 0x00000019ff197299 */ /* 0x000fe4000801160a */
[----:B------:R-:W-:Y:S02]  /*1ff0*/  @UP3 USHF.R.U32.HI UR15, URZ, UR17, UR7 ;  /* 0x00000011ff0f3299 */ /* 0x000fe40008011607 */
[----:B------:R-:W-:Y:S02]  /*2000*/  USEL UR4, UR29, UR4, !UP0 ;  /* 0x000000041d047287 */ /* 0x000fe4000c000000 */
[----:B------:R-:W-:Y:S02]  /*2010*/  UIMAD UR7, UR45, UR5, URZ ;  /* 0x000000052d0772a4 */ /* 0x000fe4000f8e02ff */
[----:B------:R-:W-:Y:S02]  /*2020*/  USEL UR5, UR37, UR25, !UP2 ;  /* 0x0000001925057287 */ /* 0x000fe4000d000000 */
[----:B------:R-:W-:-:S02]  /*2030*/  UIMAD UR10, UR45, UR15, URZ ;  /* 0x0000000f2d0a72a4 */ /* 0x000fc4000f8e02ff */
[----:B------:R-:W-:Y:S02]  /*2040*/  UISETP.GE.AND UP0, UPT, UR4, UR7, UPT ;  /* 0x000000070400728c */ /* 0x000fe4000bf06270 */
[----:B------:R-:W-:Y:S02]  /*2050*/  UIMAD.WIDE.U32 UR8, UR4, UR16, URZ ;  /* 0x00000010040872a5 */ /* 0x000fe4000f8e00ff */
[----:B------:R-:W-:Y:S02]  /*2060*/  UISETP.GE.OR UP0, UPT, UR5, UR10, UP0 ;  /* 0x0000000a0500728c */ /* 0x000fe40008706670 */
[----:B------:R-:W-:-:S03]  /*2070*/  UIMAD.WIDE.U32 UR10, UR5, UR16, URZ ;  /* 0x00000010050a72a5 */ /* 0x000fc6000f8e00ff */
[----:B------:R-:W-:Y:S01]  /*2080*/  UMOV UR7, UR9 ;  /* 0x0000000900077c82 */ /* 0x000fe20008000000 */
[----:B------:R-:W-:Y:S02]  /*2090*/  UIADD3 UR9, UPT, UPT, -UR4, URZ, URZ ;  /* 0x000000ff04097290 */ /* 0x000fe4000fffe1ff */
[----:B------:R-:W-:Y:S02]  /*20a0*/  USHF.R.U32.HI UR7, URZ, UR17, UR7 ;  /* 0x00000011ff077299 */ /* 0x000fe40008011607 */
[----:B------:R-:W-:Y:S02]  /*20b0*/  UIMAD UR10, UR26, UR9, UR29 ;  /* 0x000000091a0a72a4 */ /* 0x000fe4000f8e021d */
[----:B------:R-:W-:Y:S01]  /*20c0*/  USEL UR7, UR4, UR7, !UP3 ;  /* 0x0000000704077287 */ /* 0x000fe2000d800000 */
[----:B------:R-:W-:Y:S01]  /*20d0*/  @!UP0 UMOV UR8, UR11 ;  /* 0x0000000b00088c82 */ /* 0x000fe20008000000 */
[----:B------:R-:W-:Y:S02]  /*20e0*/  UIADD3 UR11, UPT, UPT, -UR5, URZ, URZ ;  /* 0x000000ff050b7290 */ /* 0x000fe4000fffe1ff */
[----:B------:R-:W-:-:S02]  /*20f0*/  @!UP0 USHF.R.U32.HI UR8, URZ, UR17, UR8 ;  /* 0x00000011ff088299 */ /* 0x000fc40008011608 */
[----:B------:R-:W-:Y:S02]  /*2100*/  UIADD3 UR9, UPT, UPT, -UR7, URZ, URZ ;  /* 0x000000ff07097290 */ /* 0x000fe4000fffe1ff */
[----:B------:R-:W-:Y:S02]  /*2110*/  @!UP0 USEL UR8, UR5, UR8, !UP3 ;  /* 0x0000000805088287 */ /* 0x000fe4000d800000 */
[----:B------:R-:W-:Y:S02]  /*2120*/  UIMAD UR9, UR45, UR9, UR4 ;  /* 0x000000092d0972a4 */ /* 0x000fe4000f8e0204 */
[----:B------:R-:W-:Y:S02]  /*2130*/  @!UP0 UIADD3 UR7, UPT, UPT, UR7, -UR8, URZ ;  /* 0x8000000807078290 */ /* 0x000fe4000fffe0ff */
[----:B------:R-:W-:Y:S02]  /*2140*/  @!UP0 UIMAD UR8, UR9, UR15, UR8 ;  /* 0x0000000f090882a4 */ /* 0x000fe4000f8e0208 */
[----:B------:R-:W-:-:S02]  /*2150*/  @!UP0 UIMAD UR4, UR45, UR7, UR5 ;  /* 0x000000072d0482a4 */ /* 0x000fc4000f8e0205 */
[----:B------:R-:W-:Y:S02]  /*2160*/  UIMAD UR7, UR18, UR11, UR37 ;  /* 0x0000000b120772a4 */ /* 0x000fe4000f8e0225 */
[----:B------:R-:W-:Y:S01]  /*2170*/  UIMAD UR29, UR4, UR26, UR10 ;  /* 0x0000001a041d72a4 */ /* 0x000fe2000f8e020a */
[----:B------:R-:W-:Y:S02]  /*2180*/  @!UP0 UMOV UR5, UR8 ;  /* 0x0000000800058c82 */ /* 0x000fe40008000000 */
[----:B------:R-:W-:-:S12]  /*2190*/  UIMAD UR37, UR5, UR18, UR7 ;  /* 0x00000012052572a4 */ /* 0x000fd8000f8e0207 */
.L_x_30:
[----:B------:R-:W2:Y:S02]  /*21a0*/  LDCU UR4, c[0x0][0xd30] ;  /* 0x0001a600ff0477ac */ /* 0x000ea40008000800 */
[----:B--2---:R-:W-:-:S09]  /*21b0*/  UISETP.NE.AND UP0, UPT, UR4, 0x1, UPT ;  /* 0x000000010400788c */ /* 0x004fd2000bf05270 */
[----:B------:R-:W-:Y:S05]  /*21c0*/  BRA.U UP0, `(.L_x_31) ;  /* 0x0000000100447547 */ /* 0x000fea000b800000 */
[----:B------:R-:W2:Y:S01]  /*21d0*/  LDCU.128 UR16, c[0x0][0xd10] ;  /* 0x0001a200ff1077ac */ /* 0x000ea20008000c00 */
[----:B------:R-:W1:Y:S01]  /*21e0*/  LDCU UR10, c[0x0][0xd0c] ;  /* 0x0001a180ff0a77ac */ /* 0x000e620008000800 */
[----:B------:R-:W3:Y:S01]  /*21f0*/  LDCU UR7, c[0x0][0xd20] ;  /* 0x0001a400ff0777ac */ /* 0x000ee20008000800 */
[----:B--2---:R-:W-:Y:S02]  /*2200*/  UIMAD.WIDE.U32 UR8, UR37, UR16, URZ ;  /* 0x00000010250872a5 */ /* 0x004fe4000f8e00ff */
[----:B------:R-:W-:Y:S02]  /*2210*/  UIMAD.WIDE.U32 UR4, UR29, UR19, URZ ;  /* 0x000000131d0472a5 */ /* 0x000fe4000f8e00ff */
[----:B-1----:R-:W-:Y:S02]  /*2220*/  UISETP.NE.AND UP2, UPT, UR10, 0x1, UPT ;  /* 0x000000010a00788c */ /* 0x002fe4000bf45270 */
[----:B------:R-:W-:Y:S01]  /*2230*/  UISETP.NE.AND UP0, UPT, UR18, 0x1, UPT ;  /* 0x000000011200788c */ /* 0x000fe2000bf05270 */
[----:B------:R-:W-:-:S02]  /*2240*/  UMOV UR8, UR9 ;  /* 0x0000000900087c82 */ /* 0x000fc40008000000 */
[----:B------:R-:W-:Y:S01]  /*2250*/  UMOV UR4, UR5 ;  /* 0x0000000500047c82 */ /* 0x000fe20008000000 */
[----:B------:R-:W-:Y:S02]  /*2260*/  USHF.R.U32.HI UR8, URZ, UR17, UR8 ;  /* 0x00000011ff087299 */ /* 0x000fe40008011608 */
[----:B---3--:R-:W-:Y:S02]  /*2270*/  USHF.R.U32.HI UR4, URZ, UR7, UR4 ;  /* 0x00000007ff047299 */ /* 0x008fe40008011604 */
[----:B------:R-:W-:Y:S02]  /*2280*/  USEL UR5, UR37, UR8, !UP2 ;  /* 0x0000000825057287 */ /* 0x000fe4000d000000 */
[----:B------:R-:W-:-:S04]  /*2290*/  USEL UR4, UR29, UR4, !UP0 ;  /* 0x000000041d047287 */ /* 0x000fc8000c000000 */
[----:B------:R-:W-:Y:S02]  /*22a0*/  UIADD3 UR7, UPT, UPT, UR5, -UR4, URZ ;  /* 0x8000000405077290 */ /* 0x000fe4000fffe0ff */
[----:B------:R-:W-:Y:S02]  /*22b0*/  UIADD3 UR4, UPT, UPT, -UR5, UR4, URZ ;  /* 0x0000000405047290 */ /* 0x000fe4000fffe1ff */
[----:B------:R-:W-:Y:S02]  /*22c0*/  UIMAD UR29, UR7, UR18, UR29 ;  /* 0x00000012071d72a4 */ /* 0x000fe4000f8e021d */
[----:B------:R-:W-:-:S12]  /*22d0*/  UIMAD UR37, UR4, UR10, UR37 ;  /* 0x0000000a042572a4 */ /* 0x000fd8000f8e0225 */
.L_x_31:
[----:B------:R-:W-:Y:S01]  /*22e0*/  VIADD R11, R11, 0x1 ;  /* 0x000000010b0b7836 */ /* 0x000fe20000000000 */
[----:B------:R-:W-:Y:S02]  /*22f0*/  R2UR UR5, R86 ;  /* 0x00000000560572ca */ /* 0x000fe400000e0000 */
[----:B------:R-:W-:Y:S02]  /*2300*/  R2UR UR4, R85 ;  /* 0x00000000550472ca */ /* 0x000fe400000e0000 */
[C---:B------:R-:W-:Y:S02]  /*2310*/  ISETP.NE.AND P0, PT, R11.reuse, 0x2, PT ;  /* 0x000000020b00780c */ /* 0x040fe40003f05270 */
[----:B------:R-:W-:Y:S02]  /*2320*/  PLOP3.LUT P1, PT, PT, PT, PT, 0x80, 0x8 ;  /* 0x000000000008781c */ /* 0x000fe40003f2f070 */
[----:B------:R-:W-:Y:S02]  /*2330*/  SEL R3, RZ, 0x1, P0 ;  /* 0x00000001ff037807 */ /* 0x000fe40000000000 */
[----:B------:R-:W-:-:S02]  /*2340*/  SEL R11, R11, RZ, P0 ;  /* 0x000000ff0b0b7207 */ /* 0x000fc40000000000 */
[----:B------:R-:W-:Y:S01]  /*2350*/  LOP3.LUT R10, R10, R3, RZ, 0x3c, !PT ;  /* 0x000000030a0a7212 */ /* 0x000fe200078e3cff */
[----:B------:R-:W-:Y:S02]  /*2360*/  UIADD3 UR26, UPT, UPT, UR37, UR5, URZ ;  /* 0x00000005251a7290 */ /* 0x000fe4000fffe0ff */
[----:B------:R-:W-:Y:S01]  /*2370*/  UIADD3 UR27, UPT, UPT, UR29, UR4, URZ ;  /* 0x000000041d1b7290 */ /* 0x000fe2000fffe0ff */
[----:B------:R-:W-:Y:S11]  /*2380*/  BRA.U UP1, `(.L_x_32) ;  /* 0xfffffff101fc7547 */ /* 0x000ff6000b83ffff */
[----:B------:R-:W-:Y:S01]  /*2390*/  UIADD3 UR6, UPT, UPT, UR6, 0x18, URZ ;  /* 0x0000001806067890 */ /* 0x000fe2000fffe0ff */
[----:B------:R-:W-:-:S03]  /*23a0*/  SHF.L.U32 R3, R12, 0x1f, RZ ;  /* 0x0000001f0c037819 */ /* 0x000fc600000006ff */
[----:B------:R-:W-:-:S09]  /*23b0*/  ULEA UR4, UR14, UR6, 0x3 ;  /* 0x000000060e047291 */ /* 0x000fd2000f8e18ff */
[----:B------:R-:W2:Y:S02]  /*23c0*/  SYNCS.PHASECHK.TRANS64.TRYWAIT P0, [UR4], R3 ;  /* 0x00000003ff0075a7 */ /* 0x000ea40008001104 */
[----:B--2---:R-:W-:Y:S05]  /*23d0*/  @!P0 BRA `(.L_x_33) ;  /* 0x000000c000c88947 */ /* 0x004fea0003800000 */
.L_x_173:
[----:B------:R-:W-:-:S04]  /*23e0*/  UIADD3 UR4, UPT, UPT, UR14, 0x1, URZ ;  /* 0x000000010e047890 */ /* 0x000fc8000fffe0ff */
[----:B------:R-:W-:-:S04]  /*23f0*/  UISETP.NE.AND UP0, UPT, UR4, 0x3, UPT ;  /* 0x000000030400788c */ /* 0x000fc8000bf05270 */
[----:B------:R-:W-:Y:S02]  /*2400*/  USEL UR7, URZ, 0x1, UP0 ;  /* 0x00000001ff077887 */ /* 0x000fe40008000000 */
[----:B------:R-:W-:-:S04]  /*2410*/  USEL UR4, UR4, URZ, UP0 ;  /* 0x000000ff04047287 */ /* 0x000fc80008000000 */
[----:B------:R-:W-:Y:S01]  /*2420*/  ULEA UR5, UR4, UR6, 0x3 ;  /* 0x0000000604057291 */ /* 0x000fe2000f8e18ff */
[----:B------:R-:W-:-:S04]  /*2430*/  LOP3.LUT R12, R12, UR7, RZ, 0x3c, !PT ;  /* 0x000000070c0c7c12 */ /* 0x000fc8000f8e3cff */
[----:B-1----:R-:W-:-:S04]  /*2440*/  SHF.L.U32 R3, R12, 0x1f, RZ ;  /* 0x0000001f0c037819 */ /* 0x002fc800000006ff */
[----:B------:R-:W1:Y:S02]  /*2450*/  SYNCS.PHASECHK.TRANS64.TRYWAIT P0, [UR5], R3 ;  /* 0x00000003ff0075a7 */ /* 0x000e640008001105 */
[----:B-1----:R-:W-:Y:S05]  /*2460*/  @!P0 BRA `(.L_x_34) ;  /* 0x000000c000bc8947 */ /* 0x002fea0003800000 */
.L_x_175:
[----:B------:R-:W-:-:S04]  /*2470*/  UIADD3 UR4, UPT, UPT, UR4, 0x1, URZ ;  /* 0x0000000104047890 */ /* 0x000fc8000fffe0ff */
[----:B------:R-:W-:-:S04]  /*2480*/  UISETP.NE.AND UP0, UPT, UR4, 0x3, UPT ;  /* 0x000000030400788c */ /* 0x000fc8000bf05270 */
[----:B------:R-:W-:Y:S02]  /*2490*/  USEL UR5, URZ, 0x1, UP0 ;  /* 0x00000001ff057887 */ /* 0x000fe40008000000 */
[----:B------:R-:W-:-:S04]  /*24a0*/  USEL UR4, UR4, URZ, UP0 ;  /* 0x000000ff04047287 */ /* 0x000fc80008000000 */
[----:B------:R-:W-:Y:S01]  /*24b0*/  ULEA UR4, UR4, UR6, 0x3 ;  /* 0x0000000604047291 */ /* 0x000fe2000f8e18ff */
[----:B-1----:R-:W-:-:S04]  /*24c0*/  LOP3.LUT R3, R12, UR5, RZ, 0x3c, !PT ;  /* 0x000000050c037c12 */ /* 0x002fc8000f8e3cff */
[----:B------:R-:W-:Y:S01]  /*24d0*/  SHF.L.U32 R3, R3, 0x1f, RZ ;  /* 0x0000001f03037819 */ /* 0x000fe200000006ff */
[----:B------:R-:W-:-:S07]  /*24e0*/  IMAD.U32 R0, RZ, RZ, UR4 ;  /* 0x00000004ff007e24 */ /* 0x000fce000f8e00ff */
.L_x_35:
[----:B-1----:R1:W2:Y:S02]  /*24f0*/  SYNCS.PHASECHK.TRANS64.TRYWAIT P0, [R0+URZ], R3 ;  /* 0x00000003000075a7 */ /* 0x0022a400080011ff */
[----:B--2---:R-:W-:Y:S05]  /*2500*/  @!P0 NANOSLEEP.SYNCS 0x989680 ;  /* 0x009896800000895d */ /* 0x004fea0003900000 */
[----:B------:R-:W2:Y:S02]  /*2510*/  @!P0 SYNCS.PHASECHK.TRANS64 P0, [R0+URZ], R3 ;  /* 0x00000003000085a7 */ /* 0x000ea400080010ff */
[----:B--234-:R-:W-:Y:S05]  /*2520*/  @P0 EXIT ;  /* 0x000000000000094d */ /* 0x01cfea0003800000 */
[----:B------:R-:W-:Y:S05]  /*2530*/  BRA `(.L_x_35) ;  /* 0xfffffffc00ec7947 */ /* 0x000fea000383ffff */
.L_x_22:
[----:B------:R-:W-:-:S04]  /*2540*/  UISETP.NE.AND UP0, UPT, UR54, URZ, UPT ;  /* 0x000000ff3600728c */ /* 0x000fc8000bf05270 */
[----:B------:R-:W-:-:S09]  /*2550*/  UISETP.NE.OR UP0, UPT, UR18, 0x1, UP0 ;  /* 0x000000011200788c */ /* 0x000fd20008705670 */
[----:B------:R-:W-:Y:S05]  /*2560*/  BRA.U UP0, `(.L_x_36) ;  /* 0x0000000500487547 */ /* 0x000fea000b800000 */
[----:B------:R-:W-:Y:S01]  /*2570*/  ISETP.GE.U32.AND P2, PT, R3, 0x2, PT ;  /* 0x000000020300780c */ /* 0x000fe20003f46070 */
[----:B------:R-:W-:Y:S01]  /*2580*/  IMAD.MOV.U32 R12, RZ, RZ, 0x1 ;  /* 0x00000001ff0c7424 */ /* 0x000fe200078e00ff */
[----:B------:R-:W-:Y:S02]  /*2590*/  CS2R R10, SRZ ;  /* 0x00000000000a7805 */ /* 0x000fe4000001ff00 */
[----:B------:R-:W-:Y:S01]  /*25a0*/  CS2R R8, SRZ ;  /* 0x0000000000087805 */ /* 0x000fe2000001ff00 */
[----:B------:R-:W-:Y:S01]  /*25b0*/  UMOV UR6, 0x400 ;  /* 0x0000040000067882 */ /* 0x000fe20000000000 */
[----:B------:R-:W-:Y:S01]  /*25c0*/  UMOV UR5, URZ ;  /* 0x000000ff00057c82 */ /* 0x000fe20008000000 */
[----:B------:R-:W-:-:S12]  /*25d0*/  ULEA UR6, UR54, UR6, 0x18 ;  /* 0x0000000636067291 */ /* 0x000fd8000f8ec0ff */
.L_x_40:
[----:B------:R-:W-:Y:S02]  /*25e0*/  LEA R0, R8, UR6, 0x3 ;  /* 0x0000000608007c11 */ /* 0x000fe4000f8e18ff */
[----:B------:R-:W-:-:S03]  /*25f0*/  SHF.L.U32 R5, R9, 0x1f, RZ ;  /* 0x0000001f09057819 */ /* 0x000fc600000006ff */
[----:B------:R-:W-:Y:S01]  /*2600*/  VIADD R4, R0, 0xc0 ;  /* 0x000000c000047836 */ /* 0x000fe20000000000 */
[----:B------:R-:W1:Y:S02]  /*2610*/  SYNCS.PHASECHK.TRANS64.TRYWAIT P0, [R0+URZ+0xb0], R5 ;  /* 0x0000b005000075a7 */ /* 0x000e6400080011ff */
[----:B-1----:R-:W-:Y:S05]  /*2620*/  @!P0 BRA `(.L_x_37) ;  /* 0x000000c000648947 */ /* 0x002fea0003800000 */
.L_x_176:
[----:B------:R-:W-:Y:S01]  /*2630*/  ULEA UR4, UR5, UR6, 0x3 ;  /* 0x0000000605047291 */ /* 0x000fe2000f8e18ff */
[----:B------:R-:W-:Y:S01]  /*2640*/  PRMT R4, RZ, 0x654, R4 ;  /* 0x00000654ff047816 */ /* 0x000fe20000000004 */
[----:B-1----:R-:W-:Y:S01]  /*2650*/  @!P2 IMAD.MOV.U32 R5, RZ, RZ, 0x10 ;  /* 0x00000010ff05a424 */ /* 0x002fe200078e00ff */
[----:B------:R-:W-:Y:S01]  /*2660*/  SHF.L.U32 R7, R12, 0x1f, RZ ;  /* 0x0000001f0c077819 */ /* 0x000fe200000006ff */
[----:B------:R-:W-:Y:S01]  /*2670*/  UIADD3 UR7, UPT, UPT, UR4, 0x80, URZ ;  /* 0x0000008004077890 */ /* 0x000fe2000fffe0ff */
[----:B------:R1:W-:Y:S05]  /*2680*/  SYNCS.ARRIVE.TRANS64.RED.A1T0 RZ, [R4+URZ], RZ ;  /* 0x000000ff04ff79a7 */ /* 0x0003ea00081004ff */
[----:B------:R-:W-:Y:S01]  /*2690*/  IMAD.U32 R0, RZ, RZ, UR7 ;  /* 0x00000007ff007e24 */ /* 0x000fe2000f8e00ff */
[----:B------:R-:W2:Y:S04]  /*26a0*/  SYNCS.PHASECHK.TRANS64.TRYWAIT P0, [UR4+0x90], R7 ;  /* 0x00009007ff0075a7 */ /* 0x000ea80008001104 */
[----:B------:R-:W-:Y:S01]  /*26b0*/  PRMT R13, R3, 0x654, R0 ;  /* 0x00000654030d7816 */ /* 0x000fe20000000000 */
[----:B-12---:R-:W-:Y:S06]  /*26c0*/  @!P0 BRA `(.L_x_38) ;  /* 0x000000c000508947 */ /* 0x006fec0003800000 */
.L_x_178:
[----:B------:R-:W-:Y:S01]  /*26d0*/  ULEA UR8, UR5, UR6, 0x4 ;  /* 0x0000000605087291 */ /* 0x000fe2000f8e20ff */
[----:B------:R-:W-:Y:S01]  /*26e0*/  SEL R2, R13, R2, !P2 ;  /* 0x000000020d027207 */ /* 0x000fe20005000000 */
[----:B------:R-:W-:Y:S01]  /*26f0*/  UIADD3 UR9, UPT, UPT, UR4, 0x80, URZ ;  /* 0x0000008004097890 */ /* 0x000fe2000fffe0ff */
[----:B-1----:R-:W-:Y:S01]  /*2700*/  LEA R0, R11, UR6, 0x3 ;  /* 0x000000060b007c11 */ /* 0x002fe2000f8e18ff */
[----:B------:R-:W-:Y:S01]  /*2710*/  UIADD3 UR8, UPT, UPT, UR8, 0xe0, URZ ;  /* 0x000000e008087890 */ /* 0x000fe2000fffe0ff */
[----:B------:R1:W-:Y:S01]  /*2720*/  @!P2 SYNCS.ARRIVE.TRANS64.RED RZ, [R2+URZ], R5 ;  /* 0x0000000502ffa9a7 */ /* 0x0003e200080004ff */
[----:B------:R-:W-:Y:S01]  /*2730*/  UIADD3 UR4, UPT, UPT, UR5, 0x1, URZ ;  /* 0x0000000105047890 */ /* 0x000fe2000fffe0ff */
[----:B------:R-:W-:-:S03]  /*2740*/  VIADD R8, R8, 0x1 ;  /* 0x0000000108087836 */ /* 0x000fc60000000000 */
[----:B------:R-:W-:Y:S02]  /*2750*/  UISETP.NE.AND UP0, UPT, UR4, 0x2, UPT ;  /* 0x000000020400788c */ /* 0x000fe4000bf05270 */
[----:B------:R-:W-:Y:S01]  /*2760*/  ISETP.NE.AND P0, PT, R8, 0x2, PT ;  /* 0x000000020800780c */ /* 0x000fe20003f05270 */
[----:B------:R-:W-:Y:S06]  /*2770*/  UGETNEXTWORKID.BROADCAST [UR8], [UR9] ;  /* 0x00000000080073ca */ /* 0x000fec0008000100 */
[----:B------:R-:W-:Y:S02]  /*2780*/  USEL UR7, URZ, 0x1, UP0 ;  /* 0x00000001ff077887 */ /* 0x000fe40008000000 */
[----:B------:R-:W-:-:S04]  /*2790*/  USEL UR5, UR4, URZ, UP0 ;  /* 0x000000ff04057287 */ /* 0x000fc80008000000 */
[----:B------:R-:W-:Y:S02]  /*27a0*/  LOP3.LUT R12, R12, UR7, RZ, 0x3c, !PT ;  /* 0x000000070c0c7c12 */ /* 0x000fe4000f8e3cff */
[----:B-1----:R-:W-:-:S04]  /*27b0*/  SHF.L.U32 R5, R10, 0x1f, RZ ;  /* 0x0000001f0a057819 */ /* 0x002fc800000006ff */
[----:B------:R-:W1:Y:S02]  /*27c0*/  SYNCS.PHASECHK.TRANS64.TRYWAIT P1, [R0+URZ+0x80], R5 ;  /* 0x00008005000075a7 */ /* 0x000e6400080211ff */
[----:B-1----:R-:W-:Y:S05]  /*27d0*/  @!P1 BRA `(.L_x_39) ;  /* 0x000000c000249947 */ /* 0x002fea0003800000 */
.L_x_179:
[C---:B------:R-:W-:Y:S01]  /*27e0*/  LEA R4, R11.reuse, UR6, 0x4 ;  /* 0x000000060b047c11 */ /* 0x040fe2000f8e20ff */
[----:B-1----:R-:W-:Y:S01]  /*27f0*/  VIADD R0, R0, 0x90 ;  /* 0x0000009000007836 */ /* 0x002fe20000000000 */
[----:B------:R-:W-:Y:S01]  /*2800*/  SEL R8, R8, RZ, P0 ;  /* 0x000000ff08087207 */ /* 0x000fe20000000000 */
[----:B------:R-:W-:-:S03]  /*2810*/  VIADD R11, R11, 0x1 ;  /* 0x000000010b0b7836 */ /* 0x000fc60000000000 */
[----:B------:R-:W1:Y:S01]  /*2820*/  LDS.128 R4, [R4+0xe0] ;  /* 0x0000e00004047984 */ /* 0x000e620000000c00 */
[----:B------:R-:W-:Y:S02]  /*2830*/  PRMT R0, RZ, 0x654, R0 ;  /* 0x00000654ff007816 */ /* 0x000fe40000000000 */
[C---:B------:R-:W-:Y:S01]  /*2840*/  ISETP.NE.AND P1, PT, R11.reuse, 0x2, PT ;  /* 0x000000020b00780c */ /* 0x040fe20003f25270 */
[----:B------:R-:W-:Y:S01]  /*2850*/  @!PT LDS RZ, [RZ] ;  /* 0x00000000fffff984 */ /* 0x000fe20000000800 */
[----:B------:R-:W-:Y:S01]  /*2860*/  @!PT LDS RZ, [RZ] ;  /* 0x00000000fffff984 */ /* 0x000fe20000000800 */
[----:B------:R-:W-:Y:S01]  /*2870*/  @!PT LDS RZ, [RZ] ;  /* 0x00000000fffff984 */ /* 0x000fe20000000800 */
[----:B------:R-:W-:Y:S01]  /*2880*/  @!PT LDS RZ, [RZ] ;  /* 0x00000000fffff984 */ /* 0x000fe20000000800 */
[----:B------:R2:W-:Y:S06]  /*2890*/  MEMBAR.ALL.CTA ;  /* 0x0000000000007992 */ /* 0x0005ec0000008000 */
[----:B--2---:R-:W2:Y:S01]  /*28a0*/  FENCE.VIEW.ASYNC.S ;  /* 0x00000000000073c6 */ /* 0x004ea20000000000 */
[----:B------:R-:W-:Y:S01]  /*28b0*/  SEL R11, R11, RZ, P1 ;  /* 0x000000ff0b0b7207 */ /* 0x000fe20000800000 */
[----:B--2---:R2:W-:Y:S01]  /*28c0*/  SYNCS.ARRIVE.TRANS64.RED.A1T0 RZ, [R0+URZ], RZ ;  /* 0x000000ff00ff79a7 */ /* 0x0045e200081004ff */
[----:B-1----:R-:W-:-:S02]  /*28d0*/  LOP3.LUT P3, RZ, R6, 0x1, RZ, 0xc0, !PT ;  /* 0x0000000106ff7812 */ /* 0x002fc4000786c0ff */
[----:B------:R-:W-:-:S04]  /*28e0*/  SEL R5, RZ, 0x1, P1 ;  /* 0x00000001ff057807 */ /* 0x000fc80000800000 */
[----:B------:R-:W-:Y:S02]  /*28f0*/  LOP3.LUT R10, R10, R5, RZ, 0x3c, !PT ;  /* 0x000000050a0a7212 */ /* 0x000fe400078e3cff */
[----:B--2---:R-:W-:-:S04]  /*2900*/  SEL R0, RZ, 0x1, P0 ;  /* 0x00000001ff007807 */ /* 0x004fc80000000000 */
[----:B------:R-:W-:Y:S01]  /*2910*/  LOP3.LUT R9, R9, R0, RZ, 0x3c, !PT ;  /* 0x0000000009097212 */ /* 0x000fe200078e3cff */
[----:B------:R-:W-:Y:S06]  /*2920*/  @P3 BRA `(.L_x_40) ;  /* 0xfffffffc002c3947 */ /* 0x000fec000383ffff */
[----:B------:R-:W-:Y:S01]  /*2930*/  ULEA UR4, UR5, UR6, 0x3 ;  /* 0x0000000605047291 */ /* 0x000fe2000f8e18ff */
[----:B------:R-:W-:-:S08]  /*2940*/  SHF.L.U32 R3, R12, 0x1f, RZ ;  /* 0x0000001f0c037819 */ /* 0x000fd000000006ff */
[----:B------:R-:W1:Y:S02]  /*2950*/  SYNCS.PHASECHK.TRANS64 P0, [UR4+0x90], R3 ;  /* 0x00009003ff0075a7 */ /* 0x000e640008001004 */
[----:B-1----:R-:W-:Y:S05]  /*2960*/  @P0 BRA `(.L_x_41) ;  /* 0x0000000000080947 */ /* 0x002fea0003800000 */
[----:B------:R-:W1:Y:S02]  /*2970*/  SYNCS.PHASECHK.TRANS64.TRYWAIT P0, [UR4+0x90], R3 ;  /* 0x00009003ff0075a7 */ /* 0x000e640008001104 */
[----:B-1----:R-:W-:Y:S05]  /*2980*/  @!P0 BRA `(.L_x_42) ;  /* 0x000000bc00cc8947 */ /* 0x002fea0003800000 */
.L_x_41:
[----:B------:R-:W-:-:S04]  /*2990*/  UIADD3 UR7, UPT, UPT, UR5, 0x1, URZ ;  /* 0x0000000105077890 */ /* 0x000fc8000fffe0ff */
[----:B------:R-:W-:-:S04]  /*29a0*/  UISETP.NE.AND UP0, UPT, UR7, 0x2, UPT ;  /* 0x000000020700788c */ /* 0x000fc8000bf05270 */
[----:B------:R-:W-:Y:S02]  /*29b0*/  USEL UR8, URZ, 0x1, UP0 ;  /* 0x00000001ff087887 */ /* 0x000fe40008000000 */
[----:B------:R-:W-:-:S04]  /*29c0*/  USEL UR7, UR7, URZ, UP0 ;  /* 0x000000ff07077287 */ /* 0x000fc80008000000 */
[----:B------:R-:W-:Y:S01]  /*29d0*/  ULEA UR7, UR7, UR6, 0x3 ;  /* 0x0000000607077291 */ /* 0x000fe2000f8e18ff */
[----:B-1----:R-:W-:-:S04]  /*29e0*/  LOP3.LUT R3, R12, UR8, RZ, 0x3c, !PT ;  /* 0x000000080c037c12 */ /* 0x002fc8000f8e3cff */
[----:B------:R-:W-:-:S04]  /*29f0*/  SHF.L.U32 R0, R3, 0x1f, RZ ;  /* 0x0000001f03007819 */ /* 0x000fc800000006ff */
[----:B------:R-:W1:Y:S02]  /*2a00*/  SYNCS.PHASECHK.TRANS64 P0, [UR7+0x90], R0 ;  /* 0x00009000ff0075a7 */ /* 0x000e640008001007 */
[----:B-1----:R-:W-:Y:S05]  /*2a10*/  @P0 EXIT ;  /* 0x000000000000094d */ /* 0x002fea0003800000 */
[----:B------:R-:W-:Y:S02]  /*2a20*/  SHF.L.U32 R3, R3, 0x1f, RZ ;  /* 0x0000001f03037819 */ /* 0x000fe400000006ff */
[----:B------:R-:W-:-:S07]  /*2a30*/  MOV R0, UR7 ;  /* 0x0000000700007c02 */ /* 0x000fce0008000f00 */
.L_x_43:
[----:B-1----:R1:W2:Y:S02]  /*2a40*/  SYNCS.PHASECHK.TRANS64.TRYWAIT P0, [R0+URZ+0x90], R3 ;  /* 0x00009003000075a7 */ /* 0x0022a400080011ff */
[----:B--2---:R-:W-:Y:S05]  /*2a50*/  @!P0 NANOSLEEP.SYNCS 0x989680 ;  /* 0x009896800000895d */ /* 0x004fea0003900000 */
[----:B------:R-:W2:Y:S02]  /*2a60*/  @!P0 SYNCS.PHASECHK.TRANS64 P0, [R0+URZ+0x90], R3 ;  /* 0x00009003000085a7 */ /* 0x000ea400080010ff */
[----:B--2---:R-:W-:Y:S05]  /*2a70*/  @P0 EXIT ;  /* 0x000000000000094d */ /* 0x004fea0003800000 */
[----:B------:R-:W-:Y:S05]  /*2a80*/  BRA `(.L_x_43) ;  /* 0xfffffffc00ec7947 */ /* 0x000fea000383ffff */
.L_x_36:
[----:B------:R-:W-:Y:S05]  /*2a90*/  BRA.U UP5, `(.L_x_44) ;  /* 0x00000011054c7547 */ /* 0x000fea000b800000 */
[----:B------:R-:W-:Y:S01]  /*2aa0*/  UMOV UR4, 0x40 ;  /* 0x0000004000047882 */ /* 0x000fe20000000000 */
[----:B------:R-:W-:Y:S01]  /*2ab0*/  NOP ;  /* 0x0000000000007918 */ /* 0x000fe20000000000 */
[----:B------:R-:W-:Y:S01]  /*2ac0*/  ULEA UR5, UR54, UR4, 0x18 ;  /* 0x0000000436057291 */ /* 0x000fe2000f8ec0ff */
[----:B------:R-:W-:Y:S02]  /*2ad0*/  UMOV UR6, 0x400 ;  /* 0x0000040000067882 */ /* 0x000fe40000000000 */
[----:B------:R-:W-:-:S06]  /*2ae0*/  ULEA UR6, UR54, UR6, 0x18 ;  /* 0x0000000636067291 */ /* 0x000fcc000f8ec0ff */
[----:B------:R-:W1:Y:S02]  /*2af0*/  LDS.U8 R3, [UR5+0x1c] ;  /* 0x00001c05ff037984 */ /* 0x000e640008000000 */
[----:B-1----:R-:W-:-:S13]  /*2b00*/  ISETP.NE.AND P0, PT, R3, RZ, PT ;  /* 0x000000ff0300720c */ /* 0x002fda0003f05270 */
[----:B------:R-:W-:Y:S05]  /*2b10*/  @P0 BRA `(.L_x_45) ;  /* 0x00000004000c0947 */ /* 0x000fea0003800000 */
[----:B------:R-:W-:Y:S02]  /*2b20*/  UISETP.NE.U32.AND UP1, UPT, UR20, 0x1, UPT ;  /* 0x000000011400788c */ /* 0x000fe4000bf25070 */
[----:B------:R-:W-:Y:S02]  /*2b30*/  ULOP3.LUT UR7, UR54, 0x1, URZ, 0x3c, !UPT ;  /* 0x0000000136077892 */ /* 0x000fe4000f8e3cff */
[----:B------:R-:W-:-:S05]  /*2b40*/  UIADD3 UR8, UPT, UPT, UR5, 0x8, URZ ;  /* 0x0000000805087890 */ /* 0x000fca000fffe0ff */
[----:B------:R-:W-:Y:S07]  /*2b50*/  BRA.U !UP1, `(.L_x_46) ;  /* 0x00000001099c7547 */ /* 0x000fee000b800000 */
[----:B------:R-:W-:Y:S01]  /*2b60*/  ELECT P0, URZ, PT ;  /* 0x0000000000ff782f */ /* 0x000fe20003800000 */
[----:B------:R-:W-:-:S12]  /*2b70*/  BSSY B0, `(.L_x_46) ;  /* 0x0000025000007945 */ /* 0x000fd80003800000 */
[----:B------:R-:W-:Y:S05]  /*2b80*/  @!P0 BRA `(.L_x_47) ;  /* 0x00000000008c8947 */ /* 0x000fea0003800000 */
[----:B------:R-:W-:-:S05]  /*2b90*/  UMOV UR4, 0x10 ;  /* 0x0000001000047882 */ /* 0x000fca0000000000 */
[----:B------:R-:W-:Y:S04]  /*2ba0*/  DEPBAR.LE SB1, 0x36 ;  /* 0x00009d800000791a */ /* 0x000fe80000000000 */
[----:B------:R-:W1:Y:S02]  /*2bb0*/  UTCATOMSWS.2CTA.FIND_AND_SET.ALIGN UP0, UR4, UR4 ;  /* 0x00000004000475e3 */ /* 0x000e640008200800 */
[----:B-1----:R-:W-:Y:S01]  /*2bc0*/  MOV R10, UR4 ;  /* 0x00000004000a7c02 */ /* 0x002fe20008000f00 */
[----:B------:R-:W-:Y:S06]  /*2bd0*/  BRA.U UP0, `(.L_x_48) ;  /* 0x0000000100187547 */ /* 0x000fec000b800000 */
.L_x_49:
[----:B------:R-:W-:Y:S05]  /*2be0*/  NANOSLEEP 0x64 ;  /* 0x000000640000795d */ /* 0x000fea0003800000 */
[----:B------:R-:W-:-:S05]  /*2bf0*/  UMOV UR4, 0x10 ;  /* 0x0000001000047882 */ /* 0x000fca0000000000 */
[----:B------:R-:W-:Y:S04]  /*2c00*/  DEPBAR.LE SB1, 0x36 ;  /* 0x00009d800000791a */ /* 0x000fe80000000000 */
[----:B------:R-:W1:Y:S02]  /*2c10*/  UTCATOMSWS.2CTA.FIND_AND_SET.ALIGN UP0, UR4, UR4 ;  /* 0x00000004000475e3 */ /* 0x000e640008200800 */
[----:B-1----:R-:W-:Y:S01]  /*2c20*/  MOV R10, UR4 ;  /* 0x00000004000a7c02 */ /* 0x002fe20008000f00 */
[----:B------:R-:W-:Y:S05]  /*2c30*/  BRA.U !UP0, `(.L_x_49) ;  /* 0xfffffffd08e87547 */ /* 0x000fea000b83ffff */
.L_x_48:
[----:B------:R-:W1:Y:S01]  /*2c40*/  LDS R6, [UR5+0x10] ;  /* 0x00001005ff067984 */ /* 0x000e620008000800 */
[----:B------:R-:W-:Y:S01]  /*2c50*/  IMAD.U32 R3, RZ, RZ, UR6 ;  /* 0x00000006ff037e24 */ /* 0x000fe2000f8e00ff */
[----:B------:R-:W-:-:S03]  /*2c60*/  MOV R4, UR7 ;  /* 0x0000000700047c02 */ /* 0x000fc60008000f00 */
[----:B------:R-:W-:Y:S01]  /*2c70*/  VIADD R3, R3, 0x100 ;  /* 0x0000010003037836 */ /* 0x000fe20000000000 */
[----:B-1----:R-:W-:-:S04]  /*2c80*/  SHF.L.U32 R6, R6, 0x1f, RZ ;  /* 0x0000001f06067819 */ /* 0x002fc800000006ff */
[----:B------:R-:W1:Y:S02]  /*2c90*/  SYNCS.PHASECHK.TRANS64.TRYWAIT P0, [UR5+0x8], R6 ;  /* 0x00000806ff0075a7 */ /* 0x000e640008001105 */
[----:B-1----:R-:W-:Y:S05]  /*2ca0*/  @P0 BRA `(.L_x_50) ;  /* 0x0000000000080947 */ /* 0x002fea0003800000 */
[----:B------:R-:W1:Y:S02]  /*2cb0*/  SYNCS.PHASECHK.TRANS64.TRYWAIT P0, [UR5+0x8], R6 ;  /* 0x00000806ff0075a7 */ /* 0x000e640008001105 */
[----:B-1----:R-:W-:Y:S05]  /*2cc0*/  @!P0 BRA `(.L_x_51) ;  /* 0x000000bc00148947 */ /* 0x002fea0003800000 */
.L_x_50:
[----:B------:R-:W-:Y:S01]  /*2cd0*/  PRMT R4, R4, 0x654, R3 ;  /* 0x0000065404047816 */ /* 0x000fe20000000003 */
[----:B------:R-:W-:Y:S01]  /*2ce0*/  HFMA2 R3, -RZ, RZ, 0, 5.9604644775390625e-08 ;  /* 0x00000001ff037431 */ /* 0x000fe200000001ff */
[----:B------:R-:W-:Y:S01]  /*2cf0*/  UPRMT UR4, UR7, 0x654, UR8 ;  /* 0x0000065407047896 */ /* 0x000fe20008000008 */
[----:B------:R-:W-:Y:S02]  /*2d00*/  IMAD.MOV.U32 R7, RZ, RZ, 0xffff ;  /* 0x0000ffffff077424 */ /* 0x000fe400078e00ff */
[----:B-1----:R-:W-:Y:S02]  /*2d10*/  IMAD.MOV.U32 R6, RZ, RZ, 0x4 ;  /* 0x00000004ff067424 */ /* 0x002fe400078e00ff */
[----:B------:R-:W-:Y:S01]  /*2d20*/  IMAD.SHL.U32 R9, R10, 0x20, RZ ;  /* 0x000000200a097824 */ /* 0x000fe200078e00ff */
[----:B------:R-:W-:Y:S02]  /*2d30*/  MOV R5, UR4 ;  /* 0x0000000400057c02 */ /* 0x000fe40008000f00 */
[-C--:B------:R-:W-:Y:S01]  /*2d40*/  SHF.L.U32 R8, R7, R10.reuse, RZ ;  /* 0x0000000a07087219 */ /* 0x080fe200000006ff */
[----:B------:R1:W-:Y:S01]  /*2d50*/  SYNCS.ARRIVE.TRANS64.RED RZ, [UR4], R6 ;  /* 0x00000006ffff79a7 */ /* 0x0003e20008000404 */
[----:B------:R-:W-:Y:S01]  /*2d60*/  SHF.L.U32 R7, R3, R10, RZ ;  /* 0x0000000a03077219 */ /* 0x000fe200000006ff */
[----:B------:R1:W-:Y:S04]  /*2d70*/  STS [UR6+0x100], R9 ;  /* 0x00010009ff007988 */ /* 0x0003e80008000806 */
[----:B------:R1:W-:Y:S04]  /*2d80*/  STAS [R4.64], R10 ;  /* 0x0000000a04007dbd */ /* 0x0003e8000c0008ff */
[----:B------:R1:W-:Y:S04]  /*2d90*/  ATOMS.OR RZ, [UR5+0x14], R8 ;  /* 0x00001408ffff798c */ /* 0x0003e8000b000005 */
[----:B------:R1:W-:Y:S04]  /*2da0*/  ATOMS.OR RZ, [UR5+0x18], R7 ;  /* 0x00001807ffff798c */ /* 0x0003e8000b000005 */
[----:B------:R1:W-:Y:S02]  /*2db0*/  ATOMS.XOR RZ, [UR5+0x10], R3 ;  /* 0x00001003ffff798c */ /* 0x0003e4000b800005 */
.L_x_47:
[----:B------:R-:W-:Y:S05]  /*2dc0*/  BSYNC B0 ;  /* 0x0000000000007941 */ /* 0x000fea0003800000 */
.L_x_46:
[----:B------:R-:W-:Y:S05]  /*2dd0*/  BRA.U UP1, `(.L_x_52) ;  /* 0x00000001016c7547 */ /* 0x000fea000b800000 */
[----:B------:R-:W-:-:S03]  /*2de0*/  UMOV UR4, 0xffffffff ;  /* 0xffffffff00047882 */ /* 0x000fc60000000000 */
[----:B------:R-:W-:Y:S05]  /*2df0*/  BRA.DIV UR4, `(.L_x_53) ;  /* 0x000000ba04e07947 */ /* 0x000fea000b800000 */
[----:B------:R-:W-:-:S13]  /*2e00*/  ELECT P0, URZ, PT ;  /* 0x0000000000ff782f */ /* 0x000fda0003800000 */
.L_x_183:
[----:B------:R-:W-:Y:S05]  /*2e10*/  @!P0 BRA `(.L_x_52) ;  /* 0x00000000005c8947 */ /* 0x000fea0003800000 */
[----:B-1----:R-:W1:Y:S02]  /*2e20*/  LDS R4, [UR5+0x10] ;  /* 0x00001005ff047984 */ /* 0x002e640008000800 */
[----:B-1----:R-:W-:-:S04]  /*2e30*/  SHF.L.U32 R4, R4, 0x1f, RZ ;  /* 0x0000001f04047819 */ /* 0x002fc800000006ff */
[----:B------:R-:W1:Y:S02]  /*2e40*/  SYNCS.PHASECHK.TRANS64.TRYWAIT P0, [UR5+0x8], R4 ;  /* 0x00000804ff0075a7 */ /* 0x000e640008001105 */
[----:B-1----:R-:W-:Y:S05]  /*2e50*/  @P0 BRA `(.L_x_54) ;  /* 0x0000000000080947 */ /* 0x002fea0003800000 */
[----:B------:R-:W1:Y:S02]  /*2e60*/  SYNCS.PHASECHK.TRANS64.TRYWAIT P0, [UR5+0x8], R4 ;  /* 0x00000804ff0075a7 */ /* 0x000e640008001105 */
[----:B-1----:R-:W-:Y:S05]  /*2e70*/  @!P0 BRA `(.L_x_55) ;  /* 0x000000b800e48947 */ /* 0x002fea0003800000 */
.L_x_54:
[----:B------:R-:W2:Y:S01]  /*2e80*/  LDS R6, [UR6+0x100] ;  /* 0x00010006ff067984 */ /* 0x000ea20008000800 */
[----:B-1----:R-:W-:Y:S02]  /*2e90*/  HFMA2 R3, -RZ, RZ, 0, 5.9604644775390625e-08 ;  /* 0x00000001ff037431 */ /* 0x002fe400000001ff */
[----:B------:R-:W-:Y:S01]  /*2ea0*/  IMAD.MOV.U32 R4, RZ, RZ, 0xffff ;  /* 0x0000ffffff047424 */ /* 0x000fe200078e00ff */
[----:B------:R-:W-:Y:S01]  /*2eb0*/  UPRMT UR4, UR7, 0x654, UR8 ;  /* 0x0000065407047896 */ /* 0x000fe20008000008 */
[----:B--2---:R-:W-:-:S03]  /*2ec0*/  IMAD.SHL.U32 R5, R6, 0x20, RZ ;  /* 0x0000002006057824 */ /* 0x004fc600078e00ff */
[-C--:B------:R-:W-:Y:S02]  /*2ed0*/  SHF.L.U32 R4, R4, R6.reuse, RZ ;  /* 0x0000000604047219 */ /* 0x080fe400000006ff */
[----:B------:R-:W-:Y:S01]  /*2ee0*/  SHF.L.U32 R6, R3, R6, RZ ;  /* 0x0000000603067219 */ /* 0x000fe200000006ff */
[----:B------:R2:W-:Y:S04]  /*2ef0*/  STS [UR6+0x100], R5 ;  /* 0x00010005ff007988 */ /* 0x0005e80008000806 */
[----:B------:R2:W-:Y:S04]  /*2f00*/  ATOMS.OR RZ, [UR5+0x14], R4 ;  /* 0x00001404ffff798c */ /* 0x0005e8000b000005 */
[----:B------:R2:W-:Y:S01]  /*2f10*/  ATOMS.OR RZ, [UR5+0x18], R6 ;  /* 0x00001806ffff798c */ /* 0x0005e2000b000005 */
[----:B------:R-:W-:Y:S03]  /*2f20*/  SYNCS.ARRIVE.TRANS64.RED.A1T0 RZ, [UR4], RZ ;  /* 0x000000ffffff79a7 */ /* 0x000fe60008100404 */
[----:B------:R2:W-:Y:S01]  /*2f30*/  ATOMS.XOR RZ, [UR5+0x10], R3 ;  /* 0x00001003ffff798c */ /* 0x0005e2000b800005 */
[----:B------:R-:W-:Y:S05]  /*2f40*/  BRA `(.L_x_52) ;  /* 0x0000000000107947 */ /* 0x000fea0003800000 */
.L_x_45:
[----:B------:R-:W-:Y:S02]  /*2f50*/  MOV R3, 0xffffffff ;  /* 0xffffffff00037802 */ /* 0x000fe40000000f00 */
[----:B------:R-:W-:-:S03]  /*2f60*/  MOV R4, 0x2f90 ;  /* 0x00002f9000047802 */ /* 0x000fc60000000f00 */
[----:B------:R1:W-:Y:S04]  /*2f70*/  STS [UR6+0x100], R3 ;  /* 0x00010003ff007988 */ /* 0x0003e80008000806 */
[----:B-1---5:R-:W-:Y:S05]  /*2f80*/  CALL.REL.NOINC `($__internal_1_$__cuda_sm10x_tcgen05_guardrail_trap_phase_invalid_during_alloc) ;  /* 0x000000c400247944 */ /* 0x022fea0003c00000 */
.L_x_52:
[----:B------:R-:W-:Y:S05]  /*2f90*/  WARPSYNC.ALL ;  /* 0x0000000000007948 */ /* 0x000fea0003800000 */
[----:B------:R-:W3:Y:S01]  /*2fa0*/  S2UR UR13, SR_CgaCtaId ;  /* 0x00000000000d79c3 */ /* 0x000ee20000008800 */
[----:B------:R-:W-:Y:S01]  /*2fb0*/  UMOV UR4, 0x400 ;  /* 0x0000040000047882 */ /* 0x000fe20000000000 */
[----:B------:R-:W-:-:S06]  /*2fc0*/  NOP ;  /* 0x0000000000007918 */ /* 0x000fcc0000000000 */
[----:B------:R-:W-:Y:S06]  /*2fd0*/  BAR.ARV 0x6, 0xa0 ;  /* 0x0182800000007b1d */ /* 0x000fec0000002000 */
[----:B------:R-:W-:Y:S01]  /*2fe0*/  UISETP.LT.AND UP0, UPT, UR46, 0x1, UPT ;  /* 0x000000012e00788c */ /* 0x000fe2000bf01270 */
[----:B------:R-:W-:Y:S01]  /*2ff0*/  LOP3.LUT R0, R0, 0xffff, RZ, 0xc0, !PT ;  /* 0x0000ffff00007812 */ /* 0x000fe200078ec0ff */
[----:B-1----:R-:W-:Y:S01]  /*3000*/  IMAD.MOV.U32 R9, RZ, RZ, RZ ;  /* 0x000000ffff097224 */ /* 0x002fe200078e00ff */
[----:B------:R-:W-:Y:S01]  /*3010*/  LOP3.LUT R2, R2, 0xffff, RZ, 0xc0, !PT ;  /* 0x0000ffff02027812 */ /* 0x000fe200078ec0ff */
[----:B------:R-:W-:Y:S01]  /*3020*/  IMAD.MOV.U32 R8, RZ, RZ, 0x1 ;  /* 0x00000001ff087424 */ /* 0x000fe200078e00ff */
[----:B------:R-:W-:Y:S01]  /*3030*/  R2UR UR42, R0 ;  /* 0x00000000002a72ca */ /* 0x000fe200000e0000 */
[----:B------:R-:W-:Y:S01]  /*3040*/  UMOV UR26, URZ ;  /* 0x000000ff001a7c82 */ /* 0x000fe20008000000 */
[----:B------:R-:W-:Y:S01]  /*3050*/  R2UR UR38, R2 ;  /* 0x00000000022672ca */ /* 0x000fe200000e0000 */
[----:B------:R-:W-:-:S02]  /*3060*/  UISETP.NE.AND UP3, UPT, UR20, URZ, UPT ;  /* 0x000000ff1400728c */ /* 0x000fc4000bf65270 */
[----:B---3--:R-:W-:Y:S02]  /*3070*/  ULEA UR13, UR13, UR4, 0x18 ;  /* 0x000000040d0d7291 */ /* 0x008fe4000f8ec0ff */
[----:B------:R-:W-:Y:S02]  /*3080*/  USEL UR4, UR46, 0x1, !UP0 ;  /* 0x000000012e047887 */ /* 0x000fe4000c000000 */
[----:B------:R-:W-:Y:S02]  /*3090*/  UIADD3 UR6, UPT, UPT, UR13, 0x10400, URZ ;  /* 0x000104000d067890 */ /* 0x000fe4000fffe0ff */
[----:B------:R-:W-:Y:S02]  /*30a0*/  UIADD3 UR7, UPT, UPT, UR13, 0x34400, URZ ;  /* 0x000344000d077890 */ /* 0x000fe4000fffe0ff */
[----:B------:R-:W-:Y:S01]  /*30b0*/  USHF.R.U32.HI UR6, URZ, 0x4, UR6 ;  /* 0x00000004ff067899 */ /* 0x000fe20008011606 */
[----:B--2---:R-:W1:Y:S01]  /*30c0*/  LDS R3, [UR13+0x100] ;  /* 0x0001000dff037984 */ /* 0x004e620008000800 */
[----:B------:R-:W-:-:S02]  /*30d0*/  UIADD3 UR43, UPT, UPT, -UR4, URZ, URZ ;  /* 0x000000ff042b7290 */ /* 0x000fc4000fffe1ff */
[----:B------:R-:W-:Y:S02]  /*30e0*/  UIADD3 UR5, UPT, UPT, UR13, 0x1c400, URZ ;  /* 0x0001c4000d057890 */ /* 0x000fe4000fffe0ff */
[----:B------:R-:W-:Y:S02]  /*30f0*/  USHF.R.U32.HI UR4, URZ, 0x4, UR7 ;  /* 0x00000004ff047899 */ /* 0x000fe40008011607 */
[----:B------:R-:W-:Y:S02]  /*3100*/  ULOP3.LUT UR6, UR6, 0x3fff, URZ, 0xc0, !UPT ;  /* 0x00003fff06067892 */ /* 0x000fe4000f8ec0ff */
[----:B------:R-:W-:Y:S02]  /*3110*/  USHF.R.U32.HI UR5, URZ, 0x4, UR5 ;  /* 0x00000004ff057899 */ /* 0x000fe40008011605 */
[----:B------:R-:W-:Y:S02]  /*3120*/  ULOP3.LUT UR39, UR6, 0x10000, URZ, 0xfc, !UPT ;  /* 0x0001000006277892 */ /* 0x000fe4000f8efcff */
[----:B------:R-:W-:-:S02]  /*3130*/  ULOP3.LUT UR5, UR5, 0x3fff, URZ, 0xc0, !UPT ;  /* 0x00003fff05057892 */ /* 0x000fc4000f8ec0ff */
[----:B------:R-:W-:Y:S02]  /*3140*/  ULOP3.LUT UR4, UR4, 0x3fff, URZ, 0xc0, !UPT ;  /* 0x00003fff04047892 */ /* 0x000fe4000f8ec0ff */
[----:B------:R-:W-:Y:S02]  /*3150*/  ULOP3.LUT UR40, UR5, 0x10000, URZ, 0xfc, !UPT ;  /* 0x0001000005287892 */ /* 0x000fe4000f8efcff */
[----:B------:R-:W-:Y:S02]  /*3160*/  ULOP3.LUT UR41, UR4, 0x10000, URZ, 0xfc, !UPT ;  /* 0x0001000004297892 */ /* 0x000fe4000f8efcff */
[----:B------:R-:W-:Y:S01]  /*3170*/  UIADD3 UR44, UPT, UPT, UR13, 0xa0, URZ ;  /* 0x000000a00d2c7890 */ /* 0x000fe2000fffe0ff */
[----:B-1----:R-:W-:Y:S01]  /*3180*/  R2UR UR29, R3 ;  /* 0x00000000031d72ca */ /* 0x002fe200000e0000 */
[----:B------:R-:W-:-:S05]  /*3190*/  IMAD.MOV.U32 R3, RZ, RZ, 0x1040 ;  /* 0x00001040ff037424 */ /* 0x000fca00078e00ff */
[C---:B------:R-:W-:Y:S02]  /*31a0*/  R2UR UR8, R3.reuse ;  /* 0x00000000030872ca */ /* 0x040fe400000e0000 */
[----:B------:R-:W-:-:S05]  /*31b0*/  R2UR UR6, R3 ;  /* 0x00000000030672ca */ /* 0x000fca00000e0000 */
[----:B------:R-:W-:Y:S02]  /*31c0*/  ULOP3.LUT UR7, UR29, 0x1, URZ, 0xc0, !UPT ;  /* 0x000000011d077892 */ /* 0x000fe4000f8ec0ff */
[----:B------:R-:W-:Y:S02]  /*31d0*/  UIADD3 UR36, UPT, UPT, UR29, 0x1e1, URZ ;  /* 0x000001e11d247890 */ /* 0x000fe4000fffe0ff */
[----:B------:R-:W-:Y:S02]  /*31e0*/  ULOP3.LUT UR9, UR7, 0x14, URZ, 0xfc, !UPT ;  /* 0x0000001407097892 */ /* 0x000fe4000f8efcff */
[----:B------:R-:W-:Y:S01]  /*31f0*/  UIADD3 UR34, UPT, UPT, UR29, 0x1e3, URZ ;  /* 0x000001e31d227890 */ /* 0x000fe2000fffe0ff */
[----:B------:R-:W-:Y:S01]  /*3200*/  R2UR UR7, R3 ;  /* 0x00000000030772ca */ /* 0x000fe200000e0000 */
[----:B------:R-:W-:Y:S01]  /*3210*/  ULOP3.LUT UR5, UR36, 0x1, URZ, 0xc0, !UPT ;  /* 0x0000000124057892 */ /* 0x000fe2000f8ec0ff */
[----:B------:R-:W-:Y:S01]  /*3220*/  CS2R R2, SRZ ;  /* 0x0000000000027805 */ /* 0x000fe2000001ff00 */
[----:B------:R-:W-:-:S02]  /*3230*/  ULOP3.LUT UR4, UR34, 0x1, URZ, 0xc0, !UPT ;  /* 0x0000000122047892 */ /* 0x000fc4000f8ec0ff */
[----:B------:R-:W-:Y:S02]  /*3240*/  UPRMT UR33, UR9, 0x5410, UR8 ;  /* 0x0000541009217896 */ /* 0x000fe40008000008 */
[----:B------:R-:W-:Y:S02]  /*3250*/  UIADD3 UR32, UPT, UPT, UR29, 0x1e0, URZ ;  /* 0x000001e01d207890 */ /* 0x000fe4000fffe0ff */
[----:B------:R-:W-:Y:S02]  /*3260*/  ULOP3.LUT UR30, UR29, 0xfffffffe, URZ, 0xc0, !UPT ;  /* 0xfffffffe1d1e7892 */ /* 0x000fe4000f8ec0ff */
[----:B------:R-:W-:Y:S02]  /*3270*/  ULOP3.LUT UR5, UR5, 0x14, URZ, 0xfc, !UPT ;  /* 0x0000001405057892 */ /* 0x000fe4000f8efcff */
[----:B------:R-:W-:Y:S02]  /*3280*/  ULOP3.LUT UR4, UR4, 0x14, URZ, 0xfc, !UPT ;  /* 0x0000001404047892 */ /* 0x000fe4000f8efcff */
[----:B------:R-:W-:-:S02]  /*3290*/  ULOP3.LUT UR32, UR32, 0xfffffffe, URZ, 0xc0, !UPT ;  /* 0xfffffffe20207892 */ /* 0x000fc4000f8ec0ff */
[----:B------:R-:W-:Y:S02]  /*32a0*/  ULOP3.LUT UR36, UR36, 0xfffffffe, URZ, 0xc0, !UPT ;  /* 0xfffffffe24247892 */ /* 0x000fe4000f8ec0ff */
[----:B------:R-:W-:Y:S02]  /*32b0*/  UIADD3 UR30, UPT, UPT, UR30, 0x1e2, URZ ;  /* 0x000001e21e1e7890 */ /* 0x000fe4000fffe0ff */
[----:B------:R-:W-:Y:S02]  /*32c0*/  ULOP3.LUT UR34, UR34, 0xfffffffe, URZ, 0xc0, !UPT ;  /* 0xfffffffe22227892 */ /* 0x000fe4000f8ec0ff */
[----:B------:R-:W-:Y:S02]  /*32d0*/  UPRMT UR37, UR5, 0x5410, UR7 ;  /* 0x0000541005257896 */ /* 0x000fe40008000007 */
[----:B------:R-:W-:Y:S01]  /*32e0*/  UPRMT UR35, UR4, 0x5410, UR6 ;  /* 0x0000541004237896 */ /* 0x000fe20008000006 */
[----:B------:R-:W-:-:S11]  /*32f0*/  UMOV UR31, UR33 ;  /* 0x00000021001f7c82 */ /* 0x000fd60008000000 */
.L_x_64:
[----:B------:R-:W-:Y:S02]  /*3300*/  LEA R0, R9, UR13, 0x3 ;  /* 0x0000000d09007c11 */ /* 0x000fe4000f8e18ff */
[----:B------:R-:W-:Y:S02]  /*3310*/  SHF.L.U32 R5, R3, 0x1f, RZ ;  /* 0x0000001f03057819 */ /* 0x000fe400000006ff */
[----:B------:R-:W-:Y:S02]  /*3320*/  LEA R4, R9, UR13, 0x4 ;  /* 0x0000000d09047c11 */ /* 0x000fe4000f8e20ff */
[----:B-1----:R-:W1:Y:S02]  /*3330*/  SYNCS.PHASECHK.TRANS64.TRYWAIT P0, [R0+URZ+0x80], R5 ;  /* 0x00008005000075a7 */ /* 0x002e6400080011ff */
[----:B-123--:R-:W-:Y:S05]  /*3340*/  @!P0 BRA `(.L_x_56) ;  /* 0x000000b400c88947 */ /* 0x00efea0003800000 */
.L_x_184:
[----:B-1----:R-:W1:Y:S01]  /*3350*/  LDS.128 R4, [R4+0xe0] ;  /* 0x0000e00004047984 */ /* 0x002e620000000c00 */
[----:B------:R-:W-:Y:S02]  /*3360*/  VIADD R0, R0, 0x90 ;  /* 0x0000009000007836 */ /* 0x000fe40000000000 */
[----:B------:R-:W-:Y:S01]  /*3370*/  VIADD R9, R9, 0x1 ;  /* 0x0000000109097836 */ /* 0x000fe20000000000 */
[----:B------:R-:W-:Y:S01]  /*3380*/  @!PT LDS RZ, [RZ] ;  /* 0x00000000fffff984 */ /* 0x000fe20000000800 */
[----:B------:R-:W-:Y:S01]  /*3390*/  @!PT LDS RZ, [RZ] ;  /* 0x00000000fffff984 */ /* 0x000fe20000000800 */
[----:B------:R-:W-:Y:S01]  /*33a0*/  @!PT LDS RZ, [RZ] ;  /* 0x00000000fffff984 */ /* 0x000fe20000000800 */
[----:B------:R-:W-:Y:S01]  /*33b0*/  @!PT LDS RZ, [RZ] ;  /* 0x00000000fffff984 */ /* 0x000fe20000000800 */
[----:B------:R2:W-:Y:S06]  /*33c0*/  MEMBAR.ALL.CTA ;  /* 0x0000000000007992 */ /* 0x0005ec0000008000 */
[----:B--2---:R-:W2:Y:S01]  /*33d0*/  FENCE.VIEW.ASYNC.S ;  /* 0x00000000000073c6 */ /* 0x004ea20000000000 */
[----:B------:R-:W-:-:S04]  /*33e0*/  PRMT R0, RZ, 0x654, R0 ;  /* 0x00000654ff007816 */ /* 0x000fc80000000000 */
[----:B--2---:R2:W-:Y:S01]  /*33f0*/  SYNCS.ARRIVE.TRANS64.RED.A1T0 RZ, [R0+URZ], RZ ;  /* 0x000000ff00ff79a7 */ /* 0x0045e200081004ff */
[----:B-1----:R-:W-:Y:S01]  /*3400*/  LOP3.LUT P1, RZ, R6, 0x1, RZ, 0xc0, !PT ;  /* 0x0000000106ff7812 */ /* 0x002fe2000782c0ff */
[----:B--2---:R-:W-:-:S12]  /*3410*/  BRA.U UP3, `(.L_x_57) ;  /* 0x0000000503187547 */ /* 0x004fd8000b800000 */
[----:B------:R-:W1:Y:S02]  /*3420*/  LDCU UR4, c[0x0][0x38c] ;  /* 0x00007180ff0477ac */ /* 0x000e640008000800 */
[----:B-1----:R-:W-:-:S09]  /*3430*/  UISETP.GE.AND UP0, UPT, UR4, 0x1, UPT ;  /* 0x000000010400788c */ /* 0x002fd2000bf06270 */
[----:B------:R-:W-:Y:S05]  /*3440*/  BRA.U !UP0, `(.L_x_58) ;  /* 0x0000000508047547 */ /* 0x000fea000b800000 */
[----:B------:R-:W-:Y:S01]  /*3450*/  ULEA UR4, UR26, UR13, 0x3 ;  /* 0x0000000d1a047291 */ /* 0x000fe2000f8e18ff */
[----:B------:R-:W-:Y:S01]  /*3460*/  SHF.L.U32 R0, R2, 0x1f, RZ ;  /* 0x0000001f02007819 */ /* 0x000fe200000006ff */
[----:B------:R-:W-:Y:S01]  /*3470*/  UMOV UR23, URZ ;  /* 0x000000ff00177c82 */ /* 0x000fe20008000000 */
[----:B------:R-:W-:Y:S01]  /*3480*/  LOP3.LUT R4, R8, 0x1, RZ, 0x3c, !PT ;  /* 0x0000000108047812 */ /* 0x000fe200078e3cff */
[----:B------:R-:W-:Y:S01]  /*3490*/  UMOV UR25, 0x1 ;  /* 0x0000000100197882 */ /* 0x000fe20000000000 */
[----:B------:R-:W-:Y:S01]  /*34a0*/  UMOV UR27, UR43 ;  /* 0x0000002b001b7c82 */ /* 0x000fe20008000000 */
[----:B------:R-:W-:Y:S01]  /*34b0*/  UMOV UR24, UR46 ;  /* 0x0000002e00187c82 */ /* 0x000fe20008000000 */
[----:B------:R-:W-:Y:S01]  /*34c0*/  R2UR UR22, R4 ;  /* 0x00000000041672ca */ /* 0x000fe200000e0000 */
[----:B------:R-:W-:Y:S01]  /*34d0*/  UMOV UR12, UR26 ;  /* 0x0000001a000c7c82 */ /* 0x000fe20008000000 */
[----:B------:R1:W2:Y:S11]  /*34e0*/  SYNCS.PHASECHK.TRANS64.TRYWAIT P2, [UR4], R0 ;  /* 0x00000000ff0075a7 */ /* 0x0002b60008041104 */
[----:B------:R-:W-:-:S12]  /*34f0*/  UIMAD UR22, UR22, 0xe0, UR29 ;  /* 0x000000e0161678a4 */ /* 0x000fd8000f8e021d */
.L_x_63:
[----:B------:R-:W-:Y:S02]  /*3500*/  UIADD3 UR27, UPT, UPT, UR27, 0x1, URZ ;  /* 0x000000011b1b7890 */ /* 0x000fe4000fffe0ff */
[----:B---3--:R-:W-:Y:S02]  /*3510*/  ULEA UR8, UR12, UR13, 0x3 ;  /* 0x0000000d0c087291 */ /* 0x008fe4000f8e18ff */
[----:B------:R-:W-:Y:S01]  /*3520*/  UISETP.NE.AND UP2, UPT, UR27, URZ, UPT ;  /* 0x000000ff1b00728c */ /* 0x000fe2000bf45270 */
[----:B--2---:R-:W-:Y:S10]  /*3530*/  @P2 BRA `(.L_x_59) ;  /* 0x00000000000c2947 */ /* 0x004ff40003800000 */
[----:B------:R-:W-:Y:S04]  /*3540*/  SHF.L.U32 R5, R2, 0x1f, RZ ;  /* 0x0000001f02057819 */ /* 0x000fe800000006ff */
[----:B------:R-:W2:Y:S02]  /*3550*/  SYNCS.PHASECHK.TRANS64.TRYWAIT P0, [UR8], R5 ;  /* 0x00000005ff0075a7 */ /* 0x000ea40008001108 */
[----:B--2---:R-:W-:Y:S05]  /*3560*/  @!P0 BRA `(.L_x_60) ;  /* 0x000000b400548947 */ /* 0x004fea0003800000 */
.L_x_59:
[----:B------:R-:W-:Y:S01]  /*3570*/  UISETP.NE.AND UP0, UPT, UR24, 0x1, UPT ;  /* 0x000000011800788c */ /* 0x000fe2000bf05270 */
[----:B------:R-:W-:Y:S01]  /*3580*/  PLOP3.LUT P2, PT, PT, PT, PT, 0x80, 0x8 ;  /* 0x000000000008781c */ /* 0x000fe20003f4f070 */
[----:B------:R-:W-:Y:S02]  /*3590*/  UIADD3 UR4, UPT, UPT, UR12, 0x1, URZ ;  /* 0x000000010c047890 */ /* 0x000fe4000fffe0ff */
[----:B------:R-:W-:Y:S02]  /*35a0*/  ULEA UR6, UR12, UR41, 0x7 ;  /* 0x000000290c067291 */ /* 0x000fe4000f8e38ff */
[----:B------:R-:W-:Y:S01]  /*35b0*/  UISETP.NE.AND UP1, UPT, UR4, 0x3, UPT ;  /* 0x000000030400788c */ /* 0x000fe2000bf25270 */
[----:B------:R-:W-:Y:S01]  /*35c0*/  PLOP3.LUT P0, PT, PT, PT, UP0, 0x80, 0x8 ;  /* 0x000000000008781c */ /* 0x000fe20003f0f008 */
[----:B------:R-:W-:Y:S02]  /*35d0*/  UMOV UR7, 0x4008 ;  /* 0x0000400800077882 */ /* 0x000fe40000000000 */
[----:B------:R-:W-:Y:S02]  /*35e0*/  USEL UR5, URZ, 0x1, UP1 ;  /* 0x00000001ff057887 */ /* 0x000fe40008800000 */
[----:B------:R-:W-:Y:S04]  /*35f0*/  USEL UR26, UR4, URZ, UP1 ;  /* 0x000000ff041a7287 */ /* 0x000fe80008800000 */
[----:B------:R-:W-:Y:S01]  /*3600*/  @UP0 ULEA UR4, UR26, UR13, 0x3 ;  /* 0x0000000d1a040291 */ /* 0x000fe2000f8e18ff */
[----:B------:R-:W-:Y:S01]  /*3610*/  LOP3.LUT R2, R2, UR5, RZ, 0x3c, !PT ;  /* 0x0000000502027c12 */ /* 0x000fe2000f8e3cff */
[----:B------:R-:W-:Y:S03]  /*3620*/  UISETP.NE.AND UP0, UPT, UR25, 0x1, UPT ;  /* 0x000000011900788c */ /* 0x000fe6000bf05270 */
[----:B-1----:R-:W-:Y:S04]  /*3630*/  @P0 SHF.L.U32 R0, R2, 0x1f, RZ ;  /* 0x0000001f02000819 */ /* 0x002fe800000006ff */
[----:B------:R1:W2:Y:S01]  /*3640*/  @P0 SYNCS.PHASECHK.TRANS64.TRYWAIT P2, [UR4], R0 ;  /* 0x00000000ff0005a7 */ /* 0x0002a20008041104 */
[----:B------:R1:W-:Y:S01]  /*3650*/  UTCCP.T.S.2CTA.128dp128bit tmem[UR29+0x1e0], gdesc[UR6] ;  /* 0x0001e0061d0079e7 */ /* 0x0003e20008380000 */
[----:B------:R-:W-:Y:S05]  /*3660*/  BRA.U UP0, `(.L_x_61) ;  /* 0x00000001000c7547 */ /* 0x000fea000b800000 */
[----:B------:R-:W-:Y:S04]  /*3670*/  SHF.L.U32 R5, R8, 0x1f, RZ ;  /* 0x0000001f08057819 */ /* 0x000fe800000006ff */
[----:B------:R-:W3:Y:S02]  /*3680*/  SYNCS.PHASECHK.TRANS64.TRYWAIT P0, [UR13+0xa8], R5 ;  /* 0x0000a805ff0075a7 */ /* 0x000ee4000800110d */
[----:B---3--:R-:W-:Y:S05]  /*3690*/  @!P0 BRA `(.L_x_62) ;  /* 0x000000b400208947 */ /* 0x008fea0003800000 */
.L_x_61:
[----:B-1----:R-:W-:Y:S02]  /*36a0*/  ULEA UR6, UR12, UR40, 0xb ;  /* 0x000000280c067291 */ /* 0x002fe4000f8e58ff */
[----:B------:R-:W-:Y:S02]  /*36b0*/  ULEA UR4, UR12, UR39, 0xa ;  /* 0x000000270c047291 */ /* 0x000fe4000f8e50ff */
[----:B------:R-:W-:Y:S02]  /*36c0*/  UISETP.NE.U32.AND UP0, UPT, UR23, URZ, UPT ;  /* 0x000000ff1700728c */ /* 0x000fe4000bf05070 */
[----:B------:R-:W-:Y:S02]  /*36d0*/  UIADD3 UR20, UPT, UPT, UR6, 0x4, URZ ;  /* 0x0000000406147890 */ /* 0x000fe4000fffe0ff */
[----:B------:R-:W-:Y:S02]  /*36e0*/  UIADD3 UR18, UPT, UPT, UR4, 0x2, URZ ;  /* 0x0000000204127890 */ /* 0x000fe4000fffe0ff */
[----:B------:R-:W-:Y:S02]  /*36f0*/  UIADD3 UR28, UPT, UPT, UR8, 0x18, URZ ;  /* 0x00000018081c7890 */ /* 0x000fe4000fffe0ff */
[----:B------:R-:W-:Y:S02]  /*3700*/  UIADD3 UR16, UPT, UPT, UR6, 0x400, URZ ;  /* 0x0000040006107890 */ /* 0x000fe4000fffe0ff */
[----:B------:R-:W-:Y:S02]  /*3710*/  UIADD3 UR14, UPT, UPT, UR4, 0x4, URZ ;  /* 0x00000004040e7890 */ /* 0x000fe4000fffe0ff */
[----:B------:R-:W-:Y:S02]  /*3720*/  UIADD3 UR10, UPT, UPT, UR6, 0x404, URZ ;  /* 0x00000404060a7890 */ /* 0x000fe4000fffe0ff */
[----:B------:R-:W-:Y:S02]  /*3730*/  UIADD3 UR8, UPT, UPT, UR4, 0x6, URZ ;  /* 0x0000000604087890 */ /* 0x000fe4000fffe0ff */
[----:B------:R-:W-:Y:S02]  /*3740*/  UIADD3 UR25, UPT, UPT, UR25, 0x1, URZ ;  /* 0x0000000119197890 */ /* 0x000fe4000fffe0ff */
[----:B------:R-:W-:Y:S01]  /*3750*/  UIADD3 UR24, UPT, UPT, UR24, -0x1, URZ ;  /* 0xffffffff18187890 */ /* 0x000fe2000fffe0ff */
[----:B------:R-:W-:Y:S01]  /*3760*/  UMOV UR7, 0x40004040 ;  /* 0x4000404000077882 */ /* 0x000fe20000000000 */
[----:B------:R-:W-:Y:S01]  /*3770*/  UMOV UR5, 0x40004040 ;  /* 0x4000404000057882 */ /* 0x000fe20000000000 */
[----:B------:R-:W-:Y:S01]  /*3780*/  UMOV UR21, 0x40004040 ;  /* 0x4000404000157882 */ /* 0x000fe20000000000 */
[----:B------:R3:W-:Y:S01]  /*3790*/  UTCHMMA.2CTA gdesc[UR4], gdesc[UR6], tmem[UR22], tmem[UR32], idesc[UR33], UP0 ;  /* 0x00ff2006040075ea */ /* 0x0007e20008200016 */
[----:B------:R-:W-:Y:S01]  /*37a0*/  UMOV UR19, 0x40004040 ;  /* 0x4000404000137882 */ /* 0x000fe20000000000 */
[----:B------:R-:W-:Y:S01]  /*37b0*/  UMOV UR17, 0x40004040 ;  /* 0x4000404000117882 */ /* 0x000fe20000000000 */
[----:B------:R3:W-:Y:S01]  /*37c0*/  UTCHMMA.2CTA gdesc[UR18], gdesc[UR20], tmem[UR22], tmem[UR36], idesc[UR37], UPT ;  /* 0x00ff2414120075ea */ /* 0x0007e2000ba00016 */
[----:B------:R-:W-:Y:S01]  /*37d0*/  UMOV UR15, 0x40004040 ;  /* 0x40004040000f7882 */ /* 0x000fe20000000000 */
[----:B------:R-:W-:Y:S01]  /*37e0*/  UMOV UR11, 0x40004040 ;  /* 0x40004040000b7882 */ /* 0x000fe20000000000 */
[----:B------:R3:W-:Y:S01]  /*37f0*/  UTCHMMA.2CTA gdesc[UR14], gdesc[UR16], tmem[UR22], tmem[UR30], idesc[UR31], UPT ;  /* 0x00ff1e100e0075ea */ /* 0x0007e2000ba00016 */
[----:B------:R-:W-:Y:S01]  /*3800*/  UMOV UR9, 0x40004040 ;  /* 0x4000404000097882 */ /* 0x000fe20000000000 */
[----:B------:R-:W-:Y:S01]  /*3810*/  UMOV UR23, 0x1 ;  /* 0x0000000100177882 */ /* 0x000fe20000000000 */
[----:B------:R3:W-:Y:S01]  /*3820*/  UTCHMMA.2CTA gdesc[UR8], gdesc[UR10], tmem[UR22], tmem[UR34], idesc[UR35], UPT ;  /* 0x00ff220a080075ea */ /* 0x0007e2000ba00016 */
[----:B------:R3:W-:Y:S01]  /*3830*/  UTCBAR.2CTA.MULTICAST [UR28], URZ, UR38 ;  /* 0x000000ff1c0073e9 */ /* 0x0007e20008200826 */
[----:B------:R-:W-:Y:S01]  /*3840*/  UMOV UR12, UR26 ;  /* 0x0000001a000c7c82 */ /* 0x000fe20008000000 */
[----:B------:R-:W-:Y:S05]  /*3850*/  BRA.U UP2, `(.L_x_63) ;  /* 0xfffffffd02287547 */ /* 0x000fea000b83ffff */
.L_x_58:
[----:B------:R1:W-:Y:S01]  /*3860*/  UTCBAR.2CTA.MULTICAST [UR44], URZ, UR42 ;  /* 0x000000ff2c0073e9 */ /* 0x0003e2000820082a */
[----:B------:R-:W-:Y:S01]  /*3870*/  NOP ;  /* 0x0000000000007918 */ /* 0x000fe20000000000 */
.L_x_57:
[C---:B------:R-:W-:Y:S02]  /*3880*/  ISETP.NE.AND P0, PT, R9.reuse, 0x2, PT ;  /* 0x000000020900780c */ /* 0x040fe40003f05270 */
[----:B------:R-:W-:Y:S02]  /*3890*/  LOP3.LUT R8, R8, 0x1, RZ, 0x3c, !PT ;  /* 0x0000000108087812 */ /* 0x000fe400078e3cff */
[----:B------:R-:W-:Y:S02]  /*38a0*/  SEL R0, RZ, 0x1, P0 ;  /* 0x00000001ff007807 */ /* 0x000fe40000000000 */
[----:B------:R-:W-:Y:S02]  /*38b0*/  SEL R9, R9, RZ, P0 ;  /* 0x000000ff09097207 */ /* 0x000fe40000000000 */
[----:B------:R-:W-:Y:S01]  /*38c0*/  LOP3.LUT R3, R3, R0, RZ, 0x3c, !PT ;  /* 0x0000000003037212 */ /* 0x000fe200078e3cff */
[----:B------:R-:W-:Y:S06]  /*38d0*/  @P1 BRA `(.L_x_64) ;  /* 0xfffffff800881947 */ /* 0x000fec000383ffff */
[----:B---3--:R-:W3:Y:S01]  /*38e0*/  S2UR UR6, SR_CgaCtaId ;  /* 0x00000000000679c3 */ /* 0x008ee20000008800 */
[----:B------:R-:W-:Y:S01]  /*38f0*/  ELECT P0, URZ, PT ;  /* 0x0000000000ff782f */ /* 0x000fe20003800000 */
[----:B------:R-:W-:Y:S01]  /*3900*/  IMAD.MOV.U32 R0, RZ, RZ, 0x1 ;  /* 0x00000001ff007424 */ /* 0x000fe200078e00ff */
[----:B------:R-:W-:Y:S01]  /*3910*/  UMOV UR4, 0x40 ;  /* 0x0000004000047882 */ /* 0x000fe20000000000 */
[----:B------:R-:W-:-:S04]  /*3920*/  SHF.L.U32 R3, RZ, 0x1f, RZ ;  /* 0x0000001fff037819 */ /* 0x000fc800000006ff */
[----:B------:R-:W-:Y:S01]  /*3930*/  UVIRTCOUNT.DEALLOC.SMPOOL 0x80 ;  /* 0x000000800000784c */ /* 0x000fe20000000000 */
[----:B---3--:R-:W-:-:S09]  /*3940*/  ULEA UR6, UR6, UR4, 0x18 ;  /* 0x0000000406067291 */ /* 0x008fd2000f8ec0ff */
[----:B------:R3:W-:Y:S01]  /*3950*/  @P0 STS.U8 [UR6+0x1c], R0 ;  /* 0x00001c00ff000988 */ /* 0x0007e20008000006 */
[----:B------:R-:W4:Y:S02]  /*3960*/  SYNCS.PHASECHK.TRANS64.TRYWAIT P0, [UR13+0xd0], R3 ;  /* 0x0000d003ff0075a7 */ /* 0x000f24000800110d */
[----:B---34-:R-:W-:Y:S05]  /*3970*/  @!P0 BRA `(.L_x_65) ;  /* 0x000000b000808947 */ /* 0x018fea0003800000 */
.L_x_188:
[----:B------:R-:W-:Y:S01]  /*3980*/  NOP ;  /* 0x0000000000007918 */ /* 0x000fe20000000000 */
[----:B---3--:R-:W3:Y:S01]  /*3990*/  LDS R0, [UR6+0x14] ;  /* 0x00001406ff007984 */ /* 0x008ee20008000800 */
[----:B------:R-:W-:Y:S01]  /*39a0*/  ULOP3.LUT UR4, UR29, 0xffff, URZ, 0xc0, !UPT ;  /* 0x0000ffff1d047892 */ /* 0x000fe2000f8ec0ff */
[----:B------:R-:W-:Y:S01]  /*39b0*/  UMOV UR5, 0xffff ;  /* 0x0000ffff00057882 */ /* 0x000fe20000000000 */
[----:B------:R-:W-:Y:S02]  /*39c0*/  UMOV UR7, 0x1 ;  /* 0x0000000100077882 */ /* 0x000fe40000000000 */
[----:B------:R-:W-:-:S04]  /*39d0*/  USHF.R.U32.HI UR4, URZ, 0x5, UR4 ;  /* 0x00000005ff047899 */ /* 0x000fc80008011604 */
[----:B------:R-:W-:Y:S02]  /*39e0*/  USHF.L.U32 UR5, UR5, UR4, URZ ;  /* 0x0000000405057299 */ /* 0x000fe400080006ff */
[----:B------:R-:W-:-:S04]  /*39f0*/  USHF.L.U32 UR4, UR7, UR4, URZ ;  /* 0x0000000407047299 */ /* 0x000fc800080006ff */
[----:B---3--:R-:W-:-:S04]  /*3a00*/  LOP3.LUT R0, R0, UR5, RZ, 0xc0, !PT ;  /* 0x0000000500007c12 */ /* 0x008fc8000f8ec0ff */
[----:B------:R-:W-:-:S13]  /*3a10*/  ISETP.NE.AND P0, PT, R0, UR5, PT ;  /* 0x0000000500007c0c */ /* 0x000fda000bf05270 */
[----:B------:R-:W-:Y:S05]  /*3a20*/  @P0 BRA `(.L_x_66) ;  /* 0x0000000000580947 */ /* 0x000fea0003800000 */
[----:B------:R-:W3:Y:S02]  /*3a30*/  LDS R0, [UR6+0x18] ;  /* 0x00001806ff007984 */ /* 0x000ee40008000800 */
[----:B---3--:R-:W-:-:S04]  /*3a40*/  LOP3.LUT R0, R0, UR4, RZ, 0xc0, !PT ;  /* 0x0000000400007c12 */ /* 0x008fc8000f8ec0ff */
[----:B------:R-:W-:-:S13]  /*3a50*/  ISETP.NE.AND P0, PT, R0, UR4, PT ;  /* 0x0000000400007c0c */ /* 0x000fda000bf05270 */
[----:B------:R-:W-:Y:S05]  /*3a60*/  @P0 BRA `(.L_x_67) ;  /* 0x00000000003c0947 */ /* 0x000fea0003800000 */
[----:B------:R-:W3:Y:S01]  /*3a70*/  S2R R2, SR_LANEID ;  /* 0x0000000000027919 */ /* 0x000ee20000000000 */
[----:B------:R-:W-:Y:S01]  /*3a80*/  ULOP3.LUT UR5, URZ, UR5, URZ, 0x33, !UPT ;  /* 0x00000005ff057292 */ /* 0x000fe2000f8e33ff */
[----:B------:R-:W-:Y:S01]  /*3a90*/  LOP3.LUT R4, RZ, UR4, RZ, 0x33, !PT ;  /* 0x00000004ff047c12 */ /* 0x000fe2000f8e33ff */
[----:B------:R-:W-:Y:S02]  /*3aa0*/  VOTEU.ANY UR4, UPT, PT ;  /* 0x0000000000047886 */ /* 0x000fe400038e0100 */
[----:B------:R-:W-:Y:S01]  /*3ab0*/  UFLO.U32 UR4, UR4 ;  /* 0x00000004000472bd */ /* 0x000fe200080e0000 */
[----:B------:R-:W4:Y:S01]  /*3ac0*/  REDUX UR7, R4 ;  /* 0x00000000040773c4 */ /* 0x000f220000000000 */
[----:B------:R-:W-:-:S06]  /*3ad0*/  IMAD.U32 R0, RZ, RZ, UR5 ;  /* 0x00000005ff007e24 */ /* 0x000fcc000f8e00ff */
[----:B------:R1:W-:Y:S01]  /*3ae0*/  UTCATOMSWS.AND URZ, UR5 ;  /* 0x0000000500ff79e3 */ /* 0x0003e20008000000 */
[----:B------:R-:W2:Y:S01]  /*3af0*/  REDUX UR8, R0 ;  /* 0x00000000000873c4 */ /* 0x000ea20000000000 */
[----:B---3--:R-:W-:Y:S01]  /*3b00*/  ISETP.EQ.U32.AND P0, PT, R2, UR4, PT ;  /* 0x0000000402007c0c */ /* 0x008fe2000bf02070 */
[----:B----4-:R-:W-:Y:S01]  /*3b10*/  IMAD.U32 R2, RZ, RZ, UR7 ;  /* 0x00000007ff027e24 */ /* 0x010fe2000f8e00ff */
[----:B--2---:R-:W-:-:S11]  /*3b20*/  MOV R3, UR8 ;  /* 0x0000000800037c02 */ /* 0x004fd60008000f00 */
[----:B------:R1:W-:Y:S04]  /*3b30*/  @P0 ATOMS.AND RZ, [UR6+0x14], R3 ;  /* 0x00001403ffff098c */ /* 0x0003e8000a800006 */
[----:B------:R1:W-:Y:S01]  /*3b40*/  @P0 ATOMS.AND RZ, [UR6+0x18], R2 ;  /* 0x00001802ffff098c */ /* 0x0003e2000a800006 */
[----:B------:R-:W-:Y:S05]  /*3b50*/  BRA `(.L_x_68) ;  /* 0x0000000000147947 */ /* 0x000fea0003800000 */
.L_x_67:
[----:B------:R-:W-:Y:S02]  /*3b60*/  MOV R2, 0x3b80 ;  /* 0x00003b8000027802 */ /* 0x000fe40000000f00 */
[----:B-12--5:R-:W-:Y:S05]  /*3b70*/  CALL.REL.NOINC `($__internal_0_$__cuda_sm10x_tcgen05_guardrail_trap_col_being_dealloced_not_returned_by_alloc) ;  /* 0x000000b8001c7944 */ /* 0x026fea0003c00000 */
[----:B------:R-:W-:Y:S05]  /*3b80*/  BRA `(.L_x_68) ;  /* 0x0000000000087947 */ /* 0x000fea0003800000 */
.L_x_66:
[----:B------:R-:W-:Y:S02]  /*3b90*/  MOV R2, 0x3bb0 ;  /* 0x00003bb000027802 */ /* 0x000fe40000000f00 */
[----:B-12--5:R-:W-:Y:S05]  /*3ba0*/  CALL.REL.NOINC `($__internal_2_$__cuda_sm10x_tcgen05_guardrail_trap_unallocated_columns_being_dealloced) ;  /* 0x000000b800287944 */ /* 0x026fea0003c00000 */
.L_x_68:
[----:B------:R-:W-:Y:S01]  /*3bb0*/  NOP ;  /* 0x0000000000007918 */ /* 0x000fe20000000000 */
[----:B-1----:R-:W-:Y:S05]  /*3bc0*/  EXIT ;  /* 0x000000000000794d */ /* 0x002fea0003800000 */
.L_x_44:
[----:B------:R-:W-:-:S09]  /*3bd0*/  UISETP.NE.OR UP0, UPT, UR18, 0x3, !UP4 ;  /* 0x000000031200788c */ /* 0x000fd2000e705670 */
[----:B------:R-:W-:Y:S05]  /*3be0*/  BRA.U UP0, `(.L_x_69) ;  /* 0x0000002100fc7547 */ /* 0x000fea000b800000 */
[----:B------:R-:W1:Y:S01]  /*3bf0*/  LDCU.64 UR4, c[0x0][0xa88] ;  /* 0x00015100ff0477ac */ /* 0x000e620008000a00 */
[----:B------:R-:W2:Y:S01]  /*3c00*/  LDC.64 R12, c[0x0][0x348] ;  /* 0x0000d200ff0c7b82 */ /* 0x000ea20000000a00 */
[----:B------:R-:W-:Y:S01]  /*3c10*/  HFMA2 R10, -RZ, RZ, 0, 0 ;  /* 0x00000000ff0a7431 */ /* 0x000fe200000001ff */
[----:B------:R-:W-:Y:S01]  /*3c20*/  MOV R9, RZ ;  /* 0x000000ff00097202 */ /* 0x000fe20000000f00 */
[----:B------:R-:W3:Y:S01]  /*3c30*/  LDCU UR55, c[0x0][0x370] ;  /* 0x00006e00ff3777ac */ /* 0x000ee20008000800 */
[----:B------:R-:W-:Y:S01]  /*3c40*/  HFMA2 R3, -RZ, RZ, 0, 2 ;  /* 0x00004000ff037431 */ /* 0x000fe200000001ff */
[----:B------:R-:W3:Y:S01]  /*3c50*/  LDCU.128 UR60, c[0x0][0xd10] ;  /* 0x0001a200ff3c77ac */ /* 0x000ee20008000c00 */
[----:B------:R-:W4:Y:S01]  /*3c60*/  LDCU UR53, c[0x0][0x374] ;  /* 0x00006e80ff3577ac */ /* 0x000f220008000800 */
[----:B------:R-:W4:Y:S01]  /*3c70*/  LDCU.64 UR56, c[0x0][0xa90] ;  /* 0x00015200ff3877ac */ /* 0x000f220008000a00 */
[----:B-1----:R-:W-:Y:S01]  /*3c80*/  UISETP.NE.U32.AND UP0, UPT, UR4, URZ, UPT ;  /* 0x000000ff0400728c */ /* 0x002fe2000bf05070 */
[----:B------:R-:W1:Y:S01]  /*3c90*/  LDCU UR15, c[0x0][0xd0c] ;  /* 0x0001a180ff0f77ac */ /* 0x000e620008000800 */
[----:B------:R-:W2:Y:S01]  /*3ca0*/  LDCU UR65, c[0x0][0xd20] ;  /* 0x0001a400ff4177ac */ /* 0x000ea20008000800 */
[----:B------:R-:W2:Y:S01]  /*3cb0*/  LDCU UR4, c[0x0][0xd30] ;  /* 0x0001a600ff0477ac */ /* 0x000ea20008000800 */
[----:B------:R-:W-:-:S02]  /*3cc0*/  UISETP.NE.AND.EX UP6, UPT, UR5, URZ, UPT, UP0 ;  /* 0x000000ff0500728c */ /* 0x000fc4000bfc5300 */
[----:B------:R-:W-:Y:S02]  /*3cd0*/  UISETP.NE.AND UP0, UPT, UR18, 0x2, UPT ;  /* 0x000000021200788c */ /* 0x000fe4000bf05270 */
[----:B---3--:R-:W-:Y:S02]  /*3ce0*/  UIMAD.WIDE.U32 UR8, UR55, UR60, URZ ;  /* 0x0000003c370872a5 */ /* 0x008fe4000f8e00ff */
[----:B----4-:R-:W-:Y:S01]  /*3cf0*/  UIMAD.WIDE.U32 UR6, UR53, UR63, URZ ;  /* 0x0000003f350672a5 */ /* 0x010fe2000f8e00ff */
[----:B------:R-:W-:Y:S01]  /*3d00*/  UMOV UR21, 0x400 ;  /* 0x0000040000157882 */ /* 0x000fe20000000000 */
[----:B------:R-:W-:Y:S02]  /*3d10*/  USEL UR64, URZ, 0x1, UP0 ;  /* 0x00000001ff407887 */ /* 0x000fe40008000000 */
[----:B------:R-:W-:Y:S02]  /*3d20*/  UISETP.NE.U32.AND UP0, UPT, UR56, URZ, UPT ;  /* 0x000000ff3800728c */ /* 0x000fe4000bf05070 */
[----:B------:R-:W-:Y:S01]  /*3d30*/  ULEA UR21, UR54, UR21, 0x18 ;  /* 0x0000001536157291 */ /* 0x000fe2000f8ec0ff */
[----:B------:R-:W-:Y:S01]  /*3d40*/  UMOV UR5, UR9 ;  /* 0x0000000900057c82 */ /* 0x000fe20008000000 */
[----:B------:R-:W-:Y:S01]  /*3d50*/  UMOV UR6, UR7 ;  /* 0x0000000700067c82 */ /* 0x000fe20008000000 */
[----:B------:R-:W-:-:S02]  /*3d60*/  UISETP.GE.AND UP4, UPT, UR45, 0x1, UPT ;  /* 0x000000012d00788c */ /* 0x000fc4000bf86270 */
[----:B------:R-:W-:Y:S02]  /*3d70*/  UISETP.NE.AND UP3, UPT, UR45, 0x1, UPT ;  /* 0x000000012d00788c */ /* 0x000fe4000bf65270 */
[----:B------:R-:W-:Y:S01]  /*3d80*/  UISETP.NE.AND.EX UP5, UPT, UR57, URZ, UPT, UP0 ;  /* 0x000000ff3900728c */ /* 0x000fe2000bfa5300 */
[----:B------:R-:W-:Y:S01]  /*3d90*/  UMOV UR46, URZ ;  /* 0x000000ff002e7c82 */ /* 0x000fe20008000000 */
[----:B------:R-:W-:Y:S01]  /*3da0*/  UPLOP3.LUT UP1, UPT, UPT, UPT, UPT, 0x40, 0x4 ;  /* 0x000000000004789c */ /* 0x000fe20003f2e870 */
[----:B------:R-:W3:Y:S01]  /*3db0*/  LDCU.64 UR22, c[0x0][0xd28] ;  /* 0x0001a500ff1677ac */ /* 0x000ee20008000a00 */
[----:B-1----:R-:W-:Y:S02]  /*3dc0*/  UISETP.NE.AND UP3, UPT, UR15, 0x1, UPT ;  /* 0x000000010f00788c */ /* 0x002fe4000bf65270 */
[----:B------:R-:W-:Y:S02]  /*3dd0*/  UIADD3 UR25, UPT, UPT, UR21, 0x30, URZ ;  /* 0x0000003015197890 */ /* 0x000fe4000fffe0ff */
[----:B------:R-:W-:-:S02]  /*3de0*/  UIADD3 UR49, UPT, UPT, UR21, 0x38, URZ ;  /* 0x0000003815317890 */ /* 0x000fc4000fffe0ff */
[----:B------:R-:W-:Y:S02]  /*3df0*/  UIADD3 UR41, UPT, UPT, UR21, 0x40, URZ ;  /* 0x0000004015297890 */ /* 0x000fe4000fffe0ff */
[----:B------:R-:W-:Y:S02]  /*3e00*/  UIADD3 UR33, UPT, UPT, UR21, 0x48, URZ ;  /* 0x0000004815217890 */ /* 0x000fe4000fffe0ff */
[----:B------:R-:W-:Y:S02]  /*3e10*/  USHF.R.U32.HI UR59, URZ, UR61, UR5 ;  /* 0x0000003dff3b7299 */ /* 0x000fe40008011605 */
[----:B--2---:R-:W-:Y:S02]  /*3e20*/  USHF.R.U32.HI UR58, URZ, UR65, UR6 ;  /* 0x00000041ff3a7299 */ /* 0x004fe40008011606 */
[----:B------:R-:W-:Y:S02]  /*3e30*/  UISETP.NE.AND UP0, UPT, UR62, 0x1, UPT ;  /* 0x000000013e00788c */ /* 0x000fe4000bf05270 */
[----:B------:R-:W-:-:S11]  /*3e40*/  UISETP.NE.AND UP4, UPT, UR4, 0x1, UPT ;  /* 0x000000010400788c */ /* 0x000fd6000bf85270 */
.L_x_84:
[C---:B------:R-:W-:Y:S02]  /*3e50*/  LEA R8, R10.reuse, UR21, 0x3 ;  /* 0x000000150a087c11 */ /* 0x040fe4000f8e18ff */
[----:B------:R-:W-:Y:S02]  /*3e60*/  SHF.L.U32 R5, R9, 0x1f, RZ ;  /* 0x0000001f09057819 */ /* 0x000fe400000006ff */
[----:B------:R-:W-:Y:S02]  /*3e70*/  LEA R6, R10, UR21, 0x4 ;  /* 0x000000150a067c11 */ /* 0x000fe4000f8e20ff */
[----:B-1----:R-:W1:Y:S02]  /*3e80*/  SYNCS.PHASECHK.TRANS64.TRYWAIT P0, [R8+URZ+0x80], R5 ;  /* 0x00008005080075a7 */ /* 0x002e6400080011ff */
[----:B-1----:R-:W-:Y:S05]  /*3e90*/  @!P0 BRA `(.L_x_70) ;  /* 0x000000ac00508947 */ /* 0x002fea0003800000 */
.L_x_189:
[----:B-1----:R-:W1:Y:S01]  /*3ea0*/  LDS.128 R4, [R6+0xe0] ;  /* 0x0000e00006047984 */ /* 0x002e620000000c00 */
[----:B------:R-:W-:Y:S01]  /*3eb0*/  UISETP.GE.AND UP0, UPT, UR45, 0x1, UPT ;  /* 0x000000012d00788c */ /* 0x000fe2000bf06270 */
[----:B------:R-:W-:Y:S01]  /*3ec0*/  @!PT LDS RZ, [RZ] ;  /* 0x00000000fffff984 */ /* 0x000fe20000000800 */
[----:B------:R-:W-:Y:S01]  /*3ed0*/  @!PT LDS RZ, [RZ] ;  /* 0x00000000fffff984 */ /* 0x000fe20000000800 */
[----:B------:R-:W-:Y:S01]  /*3ee0*/  @!PT LDS RZ, [RZ] ;  /* 0x00000000fffff984 */ /* 0x000fe20000000800 */
[----:B------:R-:W-:Y:S01]  /*3ef0*/  @!PT LDS RZ, [RZ] ;  /* 0x00000000fffff984 */ /* 0x000fe20000000800 */
[----:B------:R2:W-:Y:S06]  /*3f00*/  MEMBAR.ALL.CTA ;  /* 0x0000000000007992 */ /* 0x0005ec0000008000 */
[----:B--2---:R-:W2:Y:S01]  /*3f10*/  FENCE.VIEW.ASYNC.S ;  /* 0x00000000000073c6 */ /* 0x004ea20000000000 */
[----:B-1----:R-:W-:Y:S11]  /*3f20*/  LOP3.LUT P0, RZ, R6, 0x1, RZ, 0xc0, !PT ;  /* 0x0000000106ff7812 */ /* 0x002ff6000780c0ff */
[----:B------:R-:W-:Y:S02]  /*3f30*/  @!UPT UIADD3 URZ, UPT, UPT, URZ, URZ, URZ ;  /* 0x000000fffffff290 */ /* 0x000fe4000fffe0ff */
[----:B--2---:R-:W-:Y:S01]  /*3f40*/  VOTEU.ANY UP3, P0 ;  /* 0x0000000000ff7886 */ /* 0x004fe20000060100 */
[----:B------:R-:W-:Y:S11]  /*3f50*/  PLOP3.LUT P0, PT, PT, PT, UP3, 0x80, 0x8 ;  /* 0x000000000008781c */ /* 0x000ff60003f0f038 */
[----:B------:R-:W-:Y:S02]  /*3f60*/  @!UPT UIADD3 URZ, UPT, UPT, URZ, URZ, URZ ;  /* 0x000000fffffff290 */ /* 0x000fe4000fffe0ff */
[----:B------:R-:W-:Y:S02]  /*3f70*/  @P0 SHF.R.U32.HI R0, RZ, 0x10, R5 ;  /* 0x00000010ff000819 */ /* 0x000fe40000011605 */
[----:B------:R-:W-:Y:S02]  /*3f80*/  @P0 MOV R2, R4 ;  /* 0x0000000400020202 */ /* 0x000fe40000000f00 */
[----:B------:R-:W-:Y:S01]  /*3f90*/  @P0 R2UR UR4, R0 ;  /* 0x00000000000402ca */ /* 0x000fe200000e0000 */
[----:B------:R-:W-:Y:S01]  /*3fa0*/  VIADD R0, R8, 0x90 ;  /* 0x0000009008007836 */ /* 0x000fe20000000000 */
[----:B------:R-:W-:Y:S02]  /*3fb0*/  @P0 LOP3.LUT R4, R5, 0xffff, RZ, 0xc0, !PT ;  /* 0x0000ffff05040812 */ /* 0x000fe400078ec0ff */
[----:B------:R-:W-:Y:S02]  /*3fc0*/  @P0 R2UR UR6, R2 ;  /* 0x00000000020602ca */ /* 0x000fe400000e0000 */
[----:B------:R-:W-:Y:S02]  /*3fd0*/  PRMT R0, RZ, 0x654, R0 ;  /* 0x00000654ff007816 */ /* 0x000fe40000000000 */
[----:B------:R-:W-:Y:S02]  /*3fe0*/  @P0 R2UR UR5, R4 ;  /* 0x00000000040502ca */ /* 0x000fe400000e0000 */
[----:B------:R1:W-:Y:S03]  /*3ff0*/  SYNCS.ARRIVE.TRANS64.RED.A1T0 RZ, [R0+URZ], RZ ;  /* 0x000000ff00ff79a7 */ /* 0x0003e600081004ff */
[----:B------:R-:W-:Y:S04]  /*4000*/  @UP3 UMOV UR47, UR4 ;  /* 0x00000004002f3c82 */ /* 0x000fe80008000000 */
[----:B------:R-:W-:Y:S04]  /*4010*/  @UP3 UMOV UR14, UR6 ;  /* 0x00000006000e3c82 */ /* 0x000fe80008000000 */
[----:B------:R-:W-:Y:S01]  /*4020*/  @UP3 UMOV UR13, UR5 ;  /* 0x00000005000d3c82 */ /* 0x000fe20008000000 */
[----:B------:R-:W-:Y:S05]  /*4030*/  BRA.U !UP0, `(.L_x_71) ;  /* 0x0000000108c07547 */ /* 0x000fea000b800000 */
[----:B------:R-:W-:Y:S02]  /*4040*/  UIMAD.WIDE.U32 UR16, UR13, UR63, URZ ;  /* 0x0000003f0d1072a5 */ /* 0x000fe4000f8e00ff */
[----:B------:R-:W-:Y:S02]  /*4050*/  UP2UR UR20, UPR, URZ, 0x4 ;  /* 0x00000004ff147883 */ /* 0x000fe40008000000 */
[----:B------:R-:W-:Y:S02]  /*4060*/  UISETP.NE.AND UP2, UPT, UR62, 0x1, UPT ;  /* 0x000000013e00788c */ /* 0x000fe4000bf45270 */
[----:B------:R-:W-:Y:S02]  /*4070*/  UIMAD.WIDE.U32 UR18, UR14, UR60, URZ ;  /* 0x0000003c0e1272a5 */ /* 0x000fe4000f8e00ff */
[----:B------:R-:W-:Y:S02]  /*4080*/  USEL UR4, UR53, UR58, !UP2 ;  /* 0x0000003a35047287 */ /* 0x000fe4000d000000 */
[----:B------:R-:W-:Y:S02]  /*4090*/  UISETP.NE.AND UP0, UPT, UR15, 0x1, UPT ;  /* 0x000000010f00788c */ /* 0x000fe4000bf05270 */
[----:B------:R-:W-:Y:S02]  /*40a0*/  UP2UR UR24, UPR, URZ, 0x2 ;  /* 0x00000002ff187883 */ /* 0x000fe40008000000 */
[----:B------:R-:W-:Y:S02]  /*40b0*/  UISETP.NE.AND UP1, UPT, UR45, 0x1, UPT ;  /* 0x000000012d00788c */ /* 0x000fe4000bf25270 */
[----:B---3--:R-:W-:Y:S02]  /*40c0*/  UIMAD.WIDE.U32 UR8, UR4, UR22, URZ ;  /* 0x00000016040872a5 */ /* 0x008fe4000f8e00ff */
[----:B------:R-:W-:Y:S01]  /*40d0*/  USEL UR7, UR55, UR59, !UP0 ;  /* 0x0000003b37077287 */ /* 0x000fe2000c000000 */
[----:B------:R-:W-:Y:S02]  /*40e0*/  UMOV UR5, UR17 ;  /* 0x0000001100057c82 */ /* 0x000fe40008000000 */
[----:B------:R-:W-:Y:S02]  /*40f0*/  USHF.R.U32.HI UR6, URZ, UR65, UR5 ;  /* 0x00000041ff067299 */ /* 0x000fe40008011605 */
[----:B------:R-:W-:Y:S02]  /*4100*/  UIMAD.WIDE.U32 UR10, UR7, UR22, URZ ;  /* 0x00000016070a72a5 */ /* 0x000fe4000f8e00ff */
[----:B------:R-:W-:Y:S02]  /*4110*/  USEL UR6, UR13, UR6, !UP2 ;  /* 0x000000060d067287 */ /* 0x000fe4000d000000 */
[----:B------:R-:W-:Y:S01]  /*4120*/  UISETP.NE.AND UP2, UPT, UR20, URZ, UPT ;  /* 0x000000ff1400728c */ /* 0x000fe2000bf45270 */
[----:B------:R-:W-:Y:S02]  /*4130*/  UMOV UR5, UR19 ;  /* 0x0000001300057c82 */ /* 0x000fe40008000000 */
[----:B------:R-:W-:Y:S03]  /*4140*/  USHF.R.U32.HI UR12, URZ, UR61, UR5 ;  /* 0x0000003dff0c7299 */ /* 0x000fe60008011605 */
[----:B------:R-:W-:Y:S02]  /*4150*/  UMOV UR5, UR9 ;  /* 0x0000000900057c82 */ /* 0x000fe40008000000 */
[----:B------:R-:W-:Y:S03]  /*4160*/  @UP1 USHF.R.U32.HI UR4, URZ, UR23, UR5 ;  /* 0x00000017ff041299 */ /* 0x000fe60008011605 */
[----:B------:R-:W-:Y:S01]  /*4170*/  UMOV UR5, UR11 ;  /* 0x0000000b00057c82 */ /* 0x000fe20008000000 */
[----:B------:R-:W-:Y:S02]  /*4180*/  UIMAD UR4, UR45, UR4, URZ ;  /* 0x000000042d0472a4 */ /* 0x000fe4000f8e02ff */
[----:B------:R-:W-:Y:S02]  /*4190*/  @UP1 USHF.R.U32.HI UR7, URZ, UR23, UR5 ;  /* 0x00000017ff071299 */ /* 0x000fe40008011605 */
[----:B------:R-:W-:Y:S02]  /*41a0*/  USEL UR5, UR14, UR12, !UP0 ;  /* 0x0000000c0e057287 */ /* 0x000fe4000c000000 */
[----:B------:R-:W-:Y:S02]  /*41b0*/  UIMAD.WIDE.U32 UR10, UR6, UR22, URZ ;  /* 0x00000016060a72a5 */ /* 0x000fe4000f8e00ff */
[----:B------:R-:W-:Y:S02]  /*41c0*/  UIMAD UR8, UR45, UR7, URZ ;  /* 0x000000072d0872a4 */ /* 0x000fe4000f8e02ff */
[----:B------:R-:W-:Y:S03]  /*41d0*/  UISETP.GE.AND UP0, UPT, UR6, UR4, UPT ;  /* 0x000000040600728c */ /* 0x000fe6000bf06270 */
[----:B------:R-:W-:Y:S01]  /*41e0*/  UMOV UR4, UR11 ;  /* 0x0000000b00047c82 */ /* 0x000fe20008000000 */
[----:B------:R-:W-:Y:S02]  /*41f0*/  UISETP.GE.OR UP0, UPT, UR5, UR8, UP0 ;  /* 0x000000080500728c */ /* 0x000fe40008706670 */
[----:B------:R-:W-:Y:S02]  /*4200*/  USHF.R.U32.HI UR4, URZ, UR23, UR4 ;  /* 0x00000017ff047299 */ /* 0x000fe40008011604 */
[----:B------:R-:W-:Y:S02]  /*4210*/  UIMAD.WIDE.U32 UR8, UR5, UR22, URZ ;  /* 0x00000016050872a5 */ /* 0x000fe4000f8e00ff */
[----:B------:R-:W-:Y:S04]  /*4220*/  USEL UR10, UR6, UR4, !UP1 ;  /* 0x00000004060a7287 */ /* 0x000fe8000c800000 */
[----:B------:R-:W-:Y:S01]  /*4230*/  UIADD3 UR11, UPT, UPT, -UR10, URZ, URZ ;  /* 0x000000ff0a0b7290 */ /* 0x000fe2000fffe1ff */
[----:B------:R-:W-:Y:S02]  /*4240*/  @!UP0 UMOV UR4, UR9 ;  /* 0x0000000900048c82 */ /* 0x000fe40008000000 */
[----:B------:R-:W-:Y:S02]  /*4250*/  @!UP0 USHF.R.U32.HI UR4, URZ, UR23, UR4 ;  /* 0x00000017ff048299 */ /* 0x000fe40008011604 */
[----:B------:R-:W-:Y:S02]  /*4260*/  UIMAD UR8, UR45, UR11, UR6 ;  /* 0x0000000b2d0872a4 */ /* 0x000fe4000f8e0206 */
[----:B------:R-:W-:Y:S02]  /*4270*/  @!UP0 USEL UR4, UR5, UR4, !UP1 ;  /* 0x0000000405048287 */ /* 0x000fe4000c800000 */
[----:B------:R-:W-:Y:S02]  /*4280*/  UISETP.NE.AND UP1, UPT, UR24, URZ, UPT ;  /* 0x000000ff1800728c */ /* 0x000fe4000bf25270 */
[----:B------:R-:W-:Y:S02]  /*4290*/  @!UP0 UIMAD UR7, UR7, UR8, UR4 ;  /* 0x00000008070782a4 */ /* 0x000fe4000f8e0204 */
[----:B------:R-:W-:Y:S02]  /*42a0*/  @!UP0 UIADD3 UR9, UPT, UPT, UR10, -UR4, URZ ;  /* 0x800000040a098290 */ /* 0x000fe4000fffe0ff */
[----:B------:R-:W-:Y:S02]  /*42b0*/  UIADD3 UR8, UPT, UPT, -UR6, URZ, URZ ;  /* 0x000000ff06087290 */ /* 0x000fe4000fffe1ff */
[----:B------:R-:W-:Y:S02]  /*42c0*/  UIADD3 UR4, UPT, UPT, -UR5, URZ, URZ ;  /* 0x000000ff05047290 */ /* 0x000fe4000fffe1ff */
[----:B------:R-:W-:Y:S03]  /*42d0*/  @!UP0 UIMAD UR6, UR9, UR45, UR5 ;  /* 0x0000002d090682a4 */ /* 0x000fe6000f8e0205 */
[----:B------:R-:W-:Y:S01]  /*42e0*/  @!UP0 UMOV UR5, UR7 ;  /* 0x0000000700058c82 */ /* 0x000fe20008000000 */
[----:B------:R-:W-:Y:S02]  /*42f0*/  UIMAD UR7, UR15, UR4, UR14 ;  /* 0x000000040f0772a4 */ /* 0x000fe4000f8e020e */
[----:B------:R-:W-:Y:S02]  /*4300*/  UIMAD UR4, UR62, UR8, UR13 ;  /* 0x000000083e0472a4 */ /* 0x000fe4000f8e020d */
[----:B------:R-:W-:Y:S02]  /*4310*/  UIMAD UR14, UR5, UR15, UR7 ;  /* 0x0000000f050e72a4 */ /* 0x000fe4000f8e0207 */
[----:B------:R-:W-:Y:S11]  /*4320*/  UIMAD UR13, UR6, UR62, UR4 ;  /* 0x0000003e060d72a4 */ /* 0x000ff6000f8e0204 */
[----:B------:R-:W-:Y:S01]  /*4330*/  @!UPT UIADD3 URZ, UPT, UPT, URZ, URZ, URZ ;  /* 0x000000fffffff290 */ /* 0x000fe2000fffe0ff */
.L_x_71:
[----:B------:R-:W2:Y:S01]  /*4340*/  @!UP4 LDCU.128 UR8, c[0x0][0xd10] ;  /* 0x0001a200ff08c7ac */ /* 0x000ea20008000c00 */
[----:B------:R-:W-:Y:S01]  /*4350*/  IMAD.MOV.U32 R6, RZ, RZ, 0x1 ;  /* 0x00000001ff067424 */ /* 0x000fe200078e00ff */
[----:B------:R-:W-:Y:S04]  /*4360*/  ISETP.NE.U32.AND P1, PT, RZ, UR56, PT ;  /* 0x00000038ff007c0c */ /* 0x000fe8000bf25070 */
[----:B------:R-:W-:Y:S01]  /*4370*/  ISETP.NE.AND.EX P1, PT, RZ, UR57, PT, P1 ;  /* 0x00000039ff007c0c */ /* 0x000fe2000bf25310 */
[----:B------:R-:W4:Y:S01]  /*4380*/  @!UP4 LDCU UR5, c[0x0][0xd0c] ;  /* 0x0001a180ff05c7ac */ /* 0x000f220008000800 */
[----:B------:R-:W-:Y:S01]  /*4390*/  SHF.L.U32 R6, R6, 0x1f, RZ ;  /* 0x0000001f06067819 */ /* 0x000fe200000006ff */
[----:B------:R-:W3:Y:S01]  /*43a0*/  @!UP4 LDCU UR4, c[0x0][0xd20] ;  /* 0x0001a400ff04c7ac */ /* 0x000ee20008000800 */
[----:B------:R-:W-:Y:S02]  /*43b0*/  USHF.L.U32 UR29, UR27, 0x8, URZ ;  /* 0x000000081b1d7899 */ /* 0x000fe400080006ff */
[----:B--2---:R-:W-:Y:S02]  /*43c0*/  UIMAD.WIDE.U32 UR6, UR14, UR8, URZ ;  /* 0x000000080e0672a5 */ /* 0x004fe4000f8e00ff */
[----:B------:R-:W-:Y:S02]  /*43d0*/  USHF.L.U32 UR26, UR26, 0x7, URZ ;  /* 0x000000071a1a7899 */ /* 0x000fe400080006ff */
[----:B------:R-:W-:Y:S02]  /*43e0*/  @!UP4 USHF.R.U32.HI UR7, URZ, UR9, UR7 ;  /* 0x00000009ff07c299 */ /* 0x000fe40008011607 */
[----:B------:R-:W-:Y:S02]  /*43f0*/  UIMAD.WIDE.U32 UR8, UR13, UR11, URZ ;  /* 0x0000000b0d0872a5 */ /* 0x000fe4000f8e00ff */
[----:B----4-:R-:W-:Y:S04]  /*4400*/  @!UP4 UISETP.NE.AND UP0, UPT, UR5, 0x1, UPT ;  /* 0x000000010500c88c */ /* 0x010fe8000bf05270 */
[----:B------:R-:W-:Y:S02]  /*4410*/  @!UP4 USEL UR7, UR14, UR7, !UP0 ;  /* 0x000000070e07c287 */ /* 0x000fe4000c000000 */
[----:B------:R-:W-:Y:S01]  /*4420*/  @!UP4 UISETP.NE.AND UP0, UPT, UR10, 0x1, UPT ;  /* 0x000000010a00c88c */ /* 0x000fe2000bf05270 */
[----:B------:R-:W-:Y:S02]  /*4430*/  @!UP4 UMOV UR6, UR9 ;  /* 0x000000090006cc82 */ /* 0x000fe40008000000 */
[----:B---3--:R-:W-:Y:S04]  /*4440*/  @!UP4 USHF.R.U32.HI UR6, URZ, UR4, UR6 ;  /* 0x00000004ff06c299 */ /* 0x008fe80008011606 */
[----:B------:R-:W-:Y:S04]  /*4450*/  @!UP4 USEL UR6, UR13, UR6, !UP0 ;  /* 0x000000060d06c287 */ /* 0x000fe8000c000000 */
[----:B------:R-:W-:Y:S02]  /*4460*/  @!UP4 UIADD3 UR4, UPT, UPT, -UR7, UR6, URZ ;  /* 0x000000060704c290 */ /* 0x000fe4000fffe1ff */
[----:B------:R-:W-:Y:S02]  /*4470*/  @!UP4 UIADD3 UR6, UPT, UPT, UR7, -UR6, URZ ;  /* 0x800000060706c290 */ /* 0x000fe4000fffe0ff */
[----:B------:R-:W-:Y:S02]  /*4480*/  @!UP4 UIMAD UR14, UR4, UR5, UR14 ;  /* 0x00000005040ec2a4 */ /* 0x000fe4000f8e020e */
[----:B------:R-:W-:Y:S01]  /*4490*/  @!UP4 UIMAD UR13, UR6, UR10, UR13 ;  /* 0x0000000a060dc2a4 */ /* 0x000fe2000f8e020d */
[----:B------:R-:W-:Y:S11]  /*44a0*/  BRA.U UP1, `(.L_x_72) ;  /* 0x0000000101107547 */ /* 0x000ff6000b800000 */
[----:B-1----:R-:W-:Y:S04]  /*44b0*/  MOV R0, UR64 ;  /* 0x0000004000007c02 */ /* 0x002fe80008000f00 */
[----:B------:R-:W-:Y:S04]  /*44c0*/  SHF.L.U32 R5, R0, 0x1f, RZ ;  /* 0x0000001f00057819 */ /* 0x000fe800000006ff */
[----:B------:R-:W1:Y:S02]  /*44d0*/  SYNCS.PHASECHK.TRANS64.TRYWAIT P0, [UR21+0x78], R5 ;  /* 0x00007805ff0075a7 */ /* 0x000e640008001115 */
[----:B-1----:R-:W-:Y:S05]  /*44e0*/  @!P0 BRA `(.L_x_73) ;  /* 0x000000a400d08947 */ /* 0x002fea0003800000 */
.L_x_72:
[----:B------:R-:W-:Y:S05]  /*44f0*/  BRA.U !UP5, `(.L_x_74) ;  /* 0x000000010d387547 */ /* 0x000fea000b800000 */
[----:B------:R-:W-:Y:S01]  /*4500*/  UPLOP3.LUT UP2, UPT, UPT, UPT, UP6, 0x80, 0x8 ;  /* 0x000000000008789c */ /* 0x000fe20003f4f060 */
[----:B-1----:R-:W-:Y:S01]  /*4510*/  HFMA2 R0, -RZ, RZ, 0, 5.9604644775390625e-08 ;  /* 0x00000001ff007431 */ /* 0x002fe200000001ff */
[----:B------:R-:W1:Y:S01]  /*4520*/  LDCU.64 UR8, c[0x0][0x358] ;  /* 0x00006b00ff0877ac */ /* 0x000e620008000a00 */
[----:B------:R-:W-:Y:S03]  /*4530*/  IMAD.MOV.U32 R78, RZ, RZ, 0x1 ;  /* 0x00000001ff4e7424 */ /* 0x000fe600078e00ff */
[----:B------:R-:W-:Y:S05]  /*4540*/  PLOP3.LUT P0, PT, PT, PT, UP2, 0x80, 0x8 ;  /* 0x000000000008781c */ /* 0x000fea0003f0f028 */
[----:B------:R-:W2:Y:S01]  /*4550*/  @UP2 LDCU.64 UR4, c[0x0][0xa88] ;  /* 0x00015100ff0427ac */ /* 0x000ea20008000a00 */
[----:B------:R-:W-:Y:S07]  /*4560*/  @UP2 UIMAD UR6, UR36, UR56, URZ ;  /* 0x00000038240622a4 */ /* 0x000fee000f8e02ff */
[----:B------:R-:W-:Y:S01]  /*4570*/  @!P0 PRMT R78, R0, 0x7610, R78 ;  /* 0x00007610004e8816 */ /* 0x000fe2000000004e */
[----:B--2---:R-:W-:Y:S06]  /*4580*/  @UP2 UIMAD.WIDE UR4, UR6, 0x4, UR4 ;  /* 0x00000004060428a5 */ /* 0x004fec000f8e0204 */
[----:B------:R-:W-:Y:S01]  /*4590*/  IMAD.U32 R4, RZ, RZ, UR4 ;  /* 0x00000004ff047e24 */ /* 0x000fe2000f8e00ff */
[----:B------:R-:W-:Y:S04]  /*45a0*/  MOV R5, UR5 ;  /* 0x0000000500057c02 */ /* 0x000fe80008000f00 */
[----:B------:R-:W2:Y:S01]  /*45b0*/  @!UP2 LDCU UR4, c[0x0][0xa80] ;  /* 0x00015000ff04a7ac */ /* 0x000ea20008000800 */
[----:B-1---5:R3:W5:Y:S02]  /*45c0*/  @P0 LDG.E R41, desc[UR8][R4.64] ;  /* 0x0000000804290981 */ /* 0x022764000c1e1900 */
[----:B--23--:R-:W-:Y:S07]  /*45d0*/  @!P0 IMAD.U32 R41, RZ, RZ, UR4 ;  /* 0x00000004ff298e24 */ /* 0x00cfee000f8e00ff */
.L_x_74:
[----:B-----5:R-:W-:Y:S01]  /*45e0*/  @!P1 FSETP.EQ.AND P0, PT, R41, RZ, PT ;  /* 0x000000ff2900920b */ /* 0x020fe20003f02000 */
[----:B------:R-:W-:Y:S01]  /*45f0*/  @!UPT UIADD3 URZ, UPT, UPT, URZ, URZ, URZ ;  /* 0x000000fffffff290 */ /* 0x000fe2000fffe0ff */
[----:B------:R-:W-:Y:S11]  /*4600*/  @!P1 BRA `(.L_x_75) ;  /* 0x0000000000149947 */ /* 0x000ff60003800000 */
[----:B------:R-:W-:Y:S02]  /*4610*/  LOP3.LUT P1, RZ, R78, 0xff, RZ, 0xc0, !PT ;  /* 0x000000ff4eff7812 */ /* 0x000fe4000782c0ff */
[----:B------:R-:W-:Y:S04]  /*4620*/  PLOP3.LUT P0, PT, PT, PT, UP2, 0x80, 0x8 ;  /* 0x000000000008781c */ /* 0x000fe80003f0f028 */
[----:B------:R-:W-:Y:S07]  /*4630*/  PLOP3.LUT P0, PT, P0, PT, PT, 0x8, 0x80 ;  /* 0x000000000080781c */ /* 0x000fee000070e170 */
[----:B------:R-:W-:Y:S11]  /*4640*/  @P1 FSETP.EQ.AND P0, PT, R41, RZ, PT ;  /* 0x000000ff2900120b */ /* 0x000ff60003f02000 */
[----:B------:R-:W-:Y:S02]  /*4650*/  @!UPT UIADD3 URZ, UPT, UPT, URZ, URZ, URZ ;  /* 0x000000fffffff290 */ /* 0x000fe4000fffe0ff */
.L_x_75:
[----:B------:R-:W2:Y:S01]  /*4660*/  SYNCS.PHASECHK.TRANS64.TRYWAIT P2, [UR21+0x50], R6 ;  /* 0x00005006ff0075a7 */ /* 0x000ea20008041115 */
[----:B------:R-:W-:Y:S01]  /*4670*/  ELECT P1, URZ, PT ;  /* 0x0000000000ff782f */ /* 0x000fe20003820000 */
[----:B------:R-:W-:Y:S03]  /*4680*/  ULOP3.LUT UR7, UR46, 0x1, URZ, 0xc0, !UPT ;  /* 0x000000012e077892 */ /* 0x000fe6000f8ec0ff */
[----:B------:R-:W-:Y:S11]  /*4690*/  PLOP3.LUT P1, PT, P0, P1, PT, 0xf2, 0x2f ;  /* 0x00000000002f781c */ /* 0x000ff60000723e72 */
[----:B------:R-:W-:Y:S02]  /*46a0*/  @!UPT UIADD3 URZ, UPT, UPT, URZ, URZ, URZ ;  /* 0x000000fffffff290 */ /* 0x000fe4000fffe0ff */
[----:B------:R-:W-:Y:S05]  /*46b0*/  @!P1 IADD3 R2, P0, PT, R12, 0x780, RZ ;  /* 0x000007800c029810 */ /* 0x000fea0007f1e0ff */
[----:B-1----:R-:W-:Y:S01]  /*46c0*/  @!P1 IMAD.X R0, RZ, RZ, R13, P0 ;  /* 0x000000ffff009224 */ /* 0x002fe200000e060d */
[----:B--2---:R-:W-:Y:S07]  /*46d0*/  @!P2 BRA `(.L_x_76) ;  /* 0x000000a4006ca947 */ /* 0x004fee0003800000 */
.L_x_192:
[----:B------:R-:W-:Y:S01]  /*46e0*/  @!P1 R2UR UR5, R2 ;  /* 0x00000000020592ca */ /* 0x000fe200000e0000 */
[----:B------:R-:W-:Y:S01]  /*46f0*/  VOTEU.ALL UP0, P1 ;  /* 0x0000000000ff7886 */ /* 0x000fe20000800000 */
[----:B------:R-:W-:Y:S01]  /*4700*/  @!P1 R2UR UR4, R0 ;  /* 0x00000000000492ca */ /* 0x000fe200000e0000 */
[----:B------:R-:W-:Y:S01]  /*4710*/  VOTEU.ALL UP1, P1 ;  /* 0x0000000000ff7886 */ /* 0x000fe20000820000 */
[----:B------:R-:W-:Y:S01]  /*4720*/  ISETP.NE.AND P0, PT, RZ, UR7, !P1 ;  /* 0x00000007ff007c0c */ /* 0x000fe2000cf05270 */
[----:B------:R-:W-:Y:S01]  /*4730*/  UMOV UR8, 0x0 ;  /* 0x0000000000087882 */ /* 0x000fe20000000000 */
[----:B------:R-:W-:Y:S02]  /*4740*/  @!UP0 UIADD3 UR6, UPT, UPT, UR29, 0xe0, URZ ;  /* 0x000000e01d068890 */ /* 0x000fe4000fffe0ff */
[----:B------:R-:W-:Y:S01]  /*4750*/  @!UP0 UIADD3 UR24, UPT, UPT, UR21, 0x200, URZ ;  /* 0x0000020015188890 */ /* 0x000fe2000fffe0ff */
[----:B------:R-:W-:Y:S01]  /*4760*/  UMOV UR9, 0x10000000 ;  /* 0x1000000000097882 */ /* 0x000fe20000000000 */
[----:B------:R-:W-:Y:S02]  /*4770*/  UMOV UR28, UR36 ;  /* 0x00000024001c7c82 */ /* 0x000fe40008000000 */
[----:B------:R-:W-:Y:S01]  /*4780*/  @!P1 IMAD.U32 R0, RZ, RZ, UR6 ;  /* 0x00000006ff009e24 */ /* 0x000fe2000f8e00ff */
[----:B------:R-:W-:Y:S01]  /*4790*/  @!UP0 UIADD3 UR10, UPT, UPT, UR26, 0x20, URZ ;  /* 0x000000201a0a8890 */ /* 0x000fe2000fffe0ff */
[----:B------:R-:W-:Y:S01]  /*47a0*/  IMAD.U32 R4, RZ, RZ, UR5 ;  /* 0x00000005ff047e24 */ /* 0x000fe2000f8e00ff */
[----:B------:R-:W-:Y:S01]  /*47b0*/  UMOV UR16, 0x0 ;  /* 0x0000000000107882 */ /* 0x000fe20000000000 */
[----:B-1----:R-:W-:Y:S01]  /*47c0*/  IMAD.U32 R5, RZ, RZ, UR4 ;  /* 0x00000004ff057e24 */ /* 0x002fe2000f8e00ff */
[----:B------:R-:W-:Y:S01]  /*47d0*/  UMOV UR17, 0x10000000 ;  /* 0x1000000000117882 */ /* 0x000fe20000000000 */
[----:B------:R-:W-:Y:S01]  /*47e0*/  @P0 IMAD R0, RZ, RZ, UR29 ;  /* 0x0000001dff000e24 */ /* 0x000fe2000f8e02ff */
[----:B------:R-:W-:Y:S01]  /*47f0*/  @!P1 R2UR UR4, R4 ;  /* 0x00000000040492ca */ /* 0x000fe200000e0000 */
[----:B------:R-:W-:Y:S01]  /*4800*/  UMOV UR12, UR36 ;  /* 0x00000024000c7c82 */ /* 0x000fe20008000000 */
[----:B------:R-:W-:Y:S01]  /*4810*/  @!P1 R2UR UR5, R5 ;  /* 0x00000000050592ca */ /* 0x000fe200000e0000 */
[----:B------:R-:W-:Y:S01]  /*4820*/  UPRMT UR30, UR54, 0x654, UR25 ;  /* 0x00000654361e7896 */ /* 0x000fe20008000019 */
[----:B------:R-:W-:Y:S11]  /*4830*/  PLOP3.LUT P0, PT, P1, PT, PT, 0x8, 0x80 ;  /* 0x000000000080781c */ /* 0x000ff60000f0e170 */
[----:B------:R-:W-:Y:S02]  /*4840*/  @!UPT UIADD3 URZ, UPT, UPT, URZ, URZ, URZ ;  /* 0x000000fffffff290 */ /* 0x000fe4000fffe0ff */
[C---:B------:R-:W-:Y:S02]  /*4850*/  @P0 R2UR.BROADCAST UR27, R0.reuse ;  /* 0x00000000001b02ca */ /* 0x040fe400008e0000 */
[----:B------:R-:W-:Y:S11]  /*4860*/  PLOP3.LUT P0, PT, P1, PT, PT, 0x8, 0x80 ;  /* 0x000000000080781c */ /* 0x000ff60000f0e170 */
[----:B------:R-:W-:Y:S02]  /*4870*/  @!UPT UIADD3 URZ, UPT, UPT, URZ, URZ, URZ ;  /* 0x000000fffffff290 */ /* 0x000fe4000fffe0ff */
[C---:B------:R-:W-:Y:S02]  /*4880*/  @P0 R2UR.BROADCAST UR11, R0.reuse ;  /* 0x00000000000b02ca */ /* 0x040fe400008e0000 */
[----:B------:R-:W-:Y:S01]  /*4890*/  PLOP3.LUT P0, PT, P1, PT, PT, 0x8, 0x80 ;  /* 0x000000000080781c */ /* 0x000fe20000f0e170 */
[----:B------:R1:W-:Y:S01]  /*48a0*/  @!UP1 UTMALDG.3D [UR24], [UR4], desc[UR8] ;  /* 0x00000818040095b4 */ /* 0x0003e20008011000 */
[----:B------:R-:W-:Y:S01]  /*48b0*/  VOTEU.ALL UP1, P1 ;  /* 0x0000000000ff7886 */ /* 0x000fe20000820000 */
[----:B-1----:R-:W-:Y:S01]  /*48c0*/  @!UP0 UIADD3 UR8, UPT, UPT, UR21, 0x1200, URZ ;  /* 0x0000120015088890 */ /* 0x002fe2000fffe0ff */
[----:B------:R-:W-:Y:S08]  /*48d0*/  UMOV UR9, UR25 ;  /* 0x0000001900097c82 */ /* 0x000ff00008000000 */
[----:B------:R1:W-:Y:S01]  /*48e0*/  @!UP1 UTMALDG.3D [UR8], [UR4], desc[UR16] ;  /* 0x00001008040095b4 */ /* 0x0003e20008011000 */
[----:B------:R-:W-:Y:S01]  /*48f0*/  VOTEU.ALL UP1, P1 ;  /* 0x0000000000ff7886 */ /* 0x000fe20000820000 */
[C---:B-1----:R-:W-:Y:S01]  /*4900*/  @P0 R2UR.BROADCAST UR11, R0.reuse ;  /* 0x00000000000b02ca */ /* 0x042fe200008e0000 */
[----:B------:R-:W-:Y:S01]  /*4910*/  @!UP0 UIADD3 UR10, UPT, UPT, UR26, 0x40, URZ ;  /* 0x000000401a0a8890 */ /* 0x000fe2000fffe0ff */
[----:B------:R-:W-:Y:S01]  /*4920*/  PLOP3.LUT P0, PT, P1, PT, PT, 0x8, 0x80 ;  /* 0x000000000080781c */ /* 0x000fe20000f0e170 */
[----:B------:R-:W-:Y:S10]  /*4930*/  @!UP0 UIADD3 UR8, UPT, UPT, UR21, 0x2200, URZ ;  /* 0x0000220015088890 */ /* 0x000ff4000fffe0ff */
[----:B------:R1:W-:Y:S02]  /*4940*/  @!UP1 UTMALDG.3D [UR8], [UR4], desc[UR16] ;  /* 0x00001008040095b4 */ /* 0x0003e40008011000 */
[----:B-1----:R-:W-:Y:S01]  /*4950*/  @P0 R2UR.BROADCAST UR11, R0 ;  /* 0x00000000000b02ca */ /* 0x002fe200008e0000 */
[----:B------:R-:W-:Y:S01]  /*4960*/  @!UP0 UIADD3 UR10, UPT, UPT, UR26, 0x60, URZ ;  /* 0x000000601a0a8890 */ /* 0x000fe2000fffe0ff */
[----:B------:R-:W-:Y:S01]  /*4970*/  @!P1 IMAD.MOV.U32 R0, RZ, RZ, 0x4000 ;  /* 0x00004000ff009424 */ /* 0x000fe200078e00ff */
[----:B------:R-:W-:Y:S01]  /*4980*/  @!UP0 UIADD3 UR8, UPT, UPT, UR21, 0x3200, URZ ;  /* 0x0000320015088890 */ /* 0x000fe2000fffe0ff */
[----:B------:R-:W-:Y:S01]  /*4990*/  @!P1 IADD3 R2, P0, PT, R12, 0x780, RZ ;  /* 0x000007800c029810 */ /* 0x000fe20007f1e0ff */
[----:B------:R-:W-:Y:S08]  /*49a0*/  VOTEU.ALL UP0, P1 ;  /* 0x0000000000ff7886 */ /* 0x000ff00000800000 */
[----:B------:R1:W-:Y:S01]  /*49b0*/  @!UP0 UTMALDG.3D [UR8], [UR4], desc[UR16] ;  /* 0x00001008040085b4 */ /* 0x0003e20008011000 */
[----:B------:R2:W-:Y:S01]  /*49c0*/  @!P1 SYNCS.ARRIVE.TRANS64.RED.A0TR RZ, [UR21+0x30], R0 ;  /* 0x00003000ffff99a7 */ /* 0x0005e20008300415 */
[----:B------:R-:W-:Y:S01]  /*49d0*/  SYNCS.ARRIVE.TRANS64.RED.A1T0 RZ, [UR30], RZ ;  /* 0x000000ffffff79a7 */ /* 0x000fe2000810041e */
[----:B--2---:R-:W-:Y:S01]  /*49e0*/  @!P1 IMAD.X R0, RZ, RZ, R13, P0 ;  /* 0x000000ffff009224 */ /* 0x004fe200000e060d */
[----:B------:R-:W2:Y:S02]  /*49f0*/  SYNCS.PHASECHK.TRANS64.TRYWAIT P2, [UR21+0x58], R6 ;  /* 0x00005806ff0075a7 */ /* 0x000ea40008041115 */
[----:B-12---:R-:W-:Y:S05]  /*4a00*/  @!P2 BRA `(.L_x_77) ;  /* 0x000000a000b8a947 */ /* 0x006fea0003800000 */
.L_x_194:
[----:B------:R-:W-:Y:S01]  /*4a10*/  @!P1 R2UR UR5, R2 ;  /* 0x00000000020592ca */ /* 0x000fe200000e0000 */
[----:B------:R-:W-:Y:S01]  /*4a20*/  VOTEU.ALL UP0, P1 ;  /* 0x0000000000ff7886 */ /* 0x000fe20000800000 */
[----:B------:R-:W-:Y:S01]  /*4a30*/  @!P1 R2UR UR4, R0 ;  /* 0x00000000000492ca */ /* 0x000fe200000e0000 */
[----:B------:R-:W-:Y:S01]  /*4a40*/  IMAD.U32 R2, RZ, RZ, UR29 ;  /* 0x0000001dff027e24 */ /* 0x000fe2000f8e00ff */
[----:B------:R-:W-:Y:S01]  /*4a50*/  ISETP.NE.AND P0, PT, RZ, UR7, !P1 ;  /* 0x00000007ff007c0c */ /* 0x000fe2000cf05270 */
[----:B------:R-:W-:Y:S01]  /*4a60*/  VOTEU.ALL UP1, P1 ;  /* 0x0000000000ff7886 */ /* 0x000fe20000820000 */
[----:B------:R-:W-:Y:S02]  /*4a70*/  @!UP0 UIADD3 UR6, UPT, UPT, UR29, 0xc0, URZ ;  /* 0x000000c01d068890 */ /* 0x000fe4000fffe0ff */
[----:B------:R-:W-:Y:S01]  /*4a80*/  @!UP0 UIADD3 UR48, UPT, UPT, UR21, 0x4200, URZ ;  /* 0x0000420015308890 */ /* 0x000fe2000fffe0ff */
[----:B------:R-:W-:Y:S01]  /*4a90*/  UMOV UR8, 0x0 ;  /* 0x0000000000087882 */ /* 0x000fe20000000000 */
[----:B------:R-:W-:Y:S02]  /*4aa0*/  UMOV UR9, 0x10000000 ;  /* 0x1000000000097882 */ /* 0x000fe40000000000 */
[----:B------:R-:W-:Y:S01]  /*4ab0*/  @!P1 IMAD.U32 R0, RZ, RZ, UR6 ;  /* 0x00000006ff009e24 */ /* 0x000fe2000f8e00ff */
[----:B------:R-:W-:Y:S01]  /*4ac0*/  UMOV UR50, UR26 ;  /* 0x0000001a00327c82 */ /* 0x000fe20008000000 */
[----:B------:R-:W-:Y:S01]  /*4ad0*/  IMAD.U32 R4, RZ, RZ, UR5 ;  /* 0x00000005ff047e24 */ /* 0x000fe2000f8e00ff */
[----:B------:R-:W-:Y:S01]  /*4ae0*/  UMOV UR52, UR36 ;  /* 0x0000002400347c82 */ /* 0x000fe20008000000 */
[----:B-1----:R-:W-:Y:S01]  /*4af0*/  IMAD.U32 R5, RZ, RZ, UR4 ;  /* 0x00000004ff057e24 */ /* 0x002fe2000f8e00ff */
[----:B------:R-:W-:Y:S01]  /*4b00*/  @!UP0 UIADD3 UR10, UPT, UPT, UR26, 0x20, URZ ;  /* 0x000000201a0a8890 */ /* 0x000fe2000fffe0ff */
[----:B------:R-:W-:Y:S01]  /*4b10*/  @P0 VIADD R0, R2, 0x20 ;  /* 0x0000002002000836 */ /* 0x000fe20000000000 */
[----:B------:R-:W-:Y:S01]  /*4b20*/  @!P1 R2UR UR4, R4 ;  /* 0x00000000040492ca */ /* 0x000fe200000e0000 */
[----:B------:R-:W-:Y:S01]  /*4b30*/  UMOV UR16, 0x0 ;  /* 0x0000000000107882 */ /* 0x000fe20000000000 */
[----:B------:R-:W-:Y:S01]  /*4b40*/  @!P1 R2UR UR5, R5 ;  /* 0x00000000050592ca */ /* 0x000fe200000e0000 */
[----:B------:R-:W-:Y:S01]  /*4b50*/  UMOV UR17, 0x10000000 ;  /* 0x1000000000117882 */ /* 0x000fe20000000000 */
[----:B------:R-:W-:Y:S01]  /*4b60*/  PLOP3.LUT P0, PT, P1, PT, PT, 0x8, 0x80 ;  /* 0x000000000080781c */ /* 0x000fe20000f0e170 */
[----:B------:R-:W-:Y:S11]  /*4b70*/  UMOV UR12, UR36 ;  /* 0x00000024000c7c82 */ /* 0x000ff60008000000 */
[----:B------:R-:W-:Y:S01]  /*4b80*/  @!UPT UIADD3 URZ, UPT, UPT, URZ, URZ, URZ ;  /* 0x000000fffffff290 */ /* 0x000fe2000fffe0ff */
[C---:B------:R-:W-:Y:S01]  /*4b90*/  @P0 R2UR.BROADCAST UR51, R0.reuse ;  /* 0x00000000003302ca */ /* 0x040fe200008e0000 */
[----:B------:R-:W-:Y:S01]  /*4ba0*/  UPRMT UR31, UR54, 0x654, UR49 ;  /* 0x00000654361f7896 */ /* 0x000fe20008000031 */
        /* <DEDUP_REMOVED lines=27> */
.L_x_196:
        /* <DEDUP_REMOVED lines=11> */
[----:B------:R-:W-:Y:S01]  /*4e10*/  UMOV UR44, UR36 ;  /* 0x00000024002c7c82 */ /* 0x000fe20008000000 */
[----:B------:R-:W-:Y:S01]  /*4e20*/  IMAD.U32 R4, RZ, RZ, UR5 ;  /* 0x00000005ff047e24 */ /* 0x000fe2000f8e00ff */
[----:B------:R-:W-:Y:S01]  /*4e30*/  @!UP0 UIADD3 UR10, UPT, UPT, UR26, 0x20, URZ ;  /* 0x000000201a0a8890 */ /* 0x000fe2000fffe0ff */
[----:B-1----:R-:W-:Y:S01]  /*4e40*/  IMAD.U32 R5, RZ, RZ, UR4 ;  /* 0x00000004ff057e24 */ /* 0x002fe2000f8e00ff */
[----:B------:R-:W-:Y:S01]  /*4e50*/  UMOV UR16, 0x0 ;  /* 0x0000000000107882 */ /* 0x000fe20000000000 */
[----:B------:R-:W-:Y:S01]  /*4e60*/  @P0 VIADD R0, R2, 0x40 ;  /* 0x0000004002000836 */ /* 0x000fe20000000000 */
[----:B------:R-:W-:Y:S01]  /*4e70*/  @!P1 R2UR UR4, R4 ;  /* 0x00000000040492ca */ /* 0x000fe200000e0000 */
[----:B------:R-:W-:Y:S01]  /*4e80*/  UMOV UR17, 0x10000000 ;  /* 0x1000000000117882 */ /* 0x000fe20000000000 */
[----:B------:R-:W-:Y:S01]  /*4e90*/  @!P1 R2UR UR5, R5 ;  /* 0x00000000050592ca */ /* 0x000fe200000e0000 */
[----:B------:R-:W-:Y:S01]  /*4ea0*/  UMOV UR12, UR36 ;  /* 0x00000024000c7c82 */ /* 0x000fe20008000000 */
[----:B------:R-:W-:Y:S01]  /*4eb0*/  PLOP3.LUT P0, PT, P1, PT, PT, 0x8, 0x80 ;  /* 0x000000000080781c */ /* 0x000fe20000f0e170 */
[----:B------:R-:W-:Y:S11]  /*4ec0*/  UPRMT UR37, UR54, 0x654, UR41 ;  /* 0x0000065436257896 */ /* 0x000ff60008000029 */
[----:B------:R-:W-:Y:S01]  /*4ed0*/  @!UPT UIADD3 URZ, UPT, UPT, URZ, URZ, URZ ;  /* 0x000000fffffff290 */ /* 0x000fe2000fffe0ff */
        /* <DEDUP_REMOVED lines=28> */
.L_x_198:
[----:B------:R-:W-:Y:S01]  /*50a0*/  @!P1 R2UR UR5, R4 ;  /* 0x00000000040592ca */ /* 0x000fe200000e0000 */
[----:B------:R-:W-:Y:S01]  /*50b0*/  VOTEU.ALL UP0, P1 ;  /* 0x0000000000ff7886 */ /* 0x000fe20000800000 */
[----:B------:R-:W-:Y:S01]  /*50c0*/  @!P1 R2UR UR4, R0 ;  /* 0x00000000000492ca */ /* 0x000fe200000e0000 */
[----:B------:R-:W-:Y:S01]  /*50d0*/  VOTEU.ALL UP1, P1 ;  /* 0x0000000000ff7886 */ /* 0x000fe20000820000 */
[----:B------:R-:W-:Y:S01]  /*50e0*/  UMOV UR38, 0x0 ;  /* 0x0000000000267882 */ /* 0x000fe20000000000 */
[----:B------:R-:W-:Y:S01]  /*50f0*/  UMOV UR39, 0x10000000 ;  /* 0x1000000000277882 */ /* 0x000fe20000000000 */
[----:B------:R-:W-:Y:S01]  /*5100*/  @!UP0 UIMAD UR6, UR7, -0x20, UR29 ;  /* 0xffffffe0070688a4 */ /* 0x000fe2000f8e021d */
[----:B------:R-:W-:Y:S01]  /*5110*/  @!P1 IMAD.MOV.U32 R0, RZ, RZ, 0x4000 ;  /* 0x00004000ff009424 */ /* 0x000fe200078e00ff */
[----:B------:R-:W-:Y:S01]  /*5120*/  @!UP0 UIADD3 UR32, UPT, UPT, UR21, 0xc200, URZ ;  /* 0x0000c20015208890 */ /* 0x000fe2000fffe0ff */
[----:B------:R-:W-:Y:S01]  /*5130*/  SHF.L.U32 R7, RZ, 0x1f, RZ ;  /* 0x0000001fff077819 */ /* 0x000fe200000006ff */
[----:B------:R-:W-:Y:S01]  /*5140*/  @!UP0 UIADD3 UR35, UPT, UPT, UR6, 0x80, URZ ;  /* 0x0000008006238890 */ /* 0x000fe2000fffe0ff */
[----:B------:R-:W-:Y:S02]  /*5150*/  UMOV UR34, UR26 ;  /* 0x0000001a00227c82 */ /* 0x000fe40008000000 */
[----:B------:R-:W-:Y:S01]  /*5160*/  IMAD.U32 R4, RZ, RZ, UR5 ;  /* 0x00000005ff047e24 */ /* 0x000fe2000f8e00ff */
[----:B------:R-:W-:Y:S01]  /*5170*/  @!UP0 UIADD3 UR10, UPT, UPT, UR26, 0x20, URZ ;  /* 0x000000201a0a8890 */ /* 0x000fe2000fffe0ff */
[----:B-1----:R-:W-:Y:S01]  /*5180*/  IMAD.U32 R5, RZ, RZ, UR4 ;  /* 0x00000004ff057e24 */ /* 0x002fe2000f8e00ff */
[----:B------:R-:W-:Y:S02]  /*5190*/  @!UP0 UIADD3 UR8, UPT, UPT, UR21, 0xd200, URZ ;  /* 0x0000d20015088890 */ /* 0x000fe4000fffe0ff */
[----:B------:R-:W-:Y:S01]  /*51a0*/  @!P1 R2UR UR4, R4 ;  /* 0x00000000040492ca */ /* 0x000fe200000e0000 */
[----:B------:R-:W-:Y:S01]  /*51b0*/  UMOV UR9, UR33 ;  /* 0x0000002100097c82 */ /* 0x000fe20008000000 */
[----:B------:R-:W-:Y:S01]  /*51c0*/  @!P1 R2UR UR5, R5 ;  /* 0x00000000050592ca */ /* 0x000fe200000e0000 */
[----:B------:R-:W-:Y:S01]  /*51d0*/  UMOV UR12, UR36 ;  /* 0x00000024000c7c82 */ /* 0x000fe20008000000 */
[----:B------:R-:W-:Y:S01]  /*51e0*/  UMOV UR11, UR35 ;  /* 0x00000023000b7c82 */ /* 0x000fe20008000000 */
[----:B------:R-:W-:Y:S01]  /*51f0*/  @!UP0 UIADD3 UR18, UPT, UPT, UR26, 0x40, URZ ;  /* 0x000000401a128890 */ /* 0x000fe2000fffe0ff */
[----:B------:R-:W-:Y:S01]  /*5200*/  @!P1 IADD3 R5, P0, PT, R12, 0x780, RZ ;  /* 0x000007800c059810 */ /* 0x000fe20007f1e0ff */
[----:B------:R-:W-:Y:S01]  /*5210*/  @!UP0 UIADD3 UR16, UPT, UPT, UR21, 0xe200, URZ ;  /* 0x0000e20015108890 */ /* 0x000fe2000fffe0ff */
[----:B------:R-:W-:Y:S01]  /*5220*/  UMOV UR17, UR33 ;  /* 0x0000002100117c82 */ /* 0x000fe20008000000 */
[----:B------:R-:W-:Y:S01]  /*5230*/  UMOV UR20, UR36 ;  /* 0x0000002400147c82 */ /* 0x000fe20008000000 */
[----:B------:R-:W-:Y:S01]  /*5240*/  UMOV UR19, UR35 ;  /* 0x0000002300137c82 */ /* 0x000fe20008000000 */
[----:B------:R-:W-:Y:S04]  /*5250*/  @!P1 IMAD.X R4, RZ, RZ, R13, P0 ;  /* 0x000000ffff049224 */ /* 0x000fe800000e060d */
[----:B------:R1:W-:Y:S01]  /*5260*/  @!UP1 UTMALDG.3D [UR32], [UR4], desc[UR38] ;  /* 0x00002620040095b4 */ /* 0x0003e20008011000 */
[----:B------:R-:W-:Y:S05]  /*5270*/  VOTEU.ALL UP1, P1 ;  /* 0x0000000000ff7886 */ /* 0x000fea0000820000 */
[----:B------:R2:W-:Y:S01]  /*5280*/  @!UP1 UTMALDG.3D [UR8], [UR4], desc[UR38] ;  /* 0x00002608040095b4 */ /* 0x0005e20008011000 */
[----:B-1----:R-:W-:Y:S02]  /*5290*/  UPRMT UR32, UR54, 0x654, UR33 ;  /* 0x0000065436207896 */ /* 0x002fe40008000021 */
[----:B--2---:R-:W-:Y:S02]  /*52a0*/  @!UP0 UIADD3 UR10, UPT, UPT, UR26, 0x60, URZ ;  /* 0x000000601a0a8890 */ /* 0x004fe4000fffe0ff */
[----:B------:R-:W-:Y:S01]  /*52b0*/  @!UP0 UIADD3 UR8, UPT, UPT, UR21, 0xf200, URZ ;  /* 0x0000f20015088890 */ /* 0x000fe2000fffe0ff */
[----:B------:R-:W-:Y:S05]  /*52c0*/  VOTEU.ALL UP0, P1 ;  /* 0x0000000000ff7886 */ /* 0x000fea0000800000 */
[----:B------:R1:W-:Y:S01]  /*52d0*/  @!UP0 UTMALDG.3D [UR16], [UR4], desc[UR38] ;  /* 0x00002610040085b4 */ /* 0x0003e20008011000 */
[----:B------:R-:W-:Y:S05]  /*52e0*/  VOTEU.ALL UP0, P1 ;  /* 0x0000000000ff7886 */ /* 0x000fea0000800000 */
[----:B------:R1:W-:Y:S01]  /*52f0*/  @!UP0 UTMALDG.3D [UR8], [UR4], desc[UR38] ;  /* 0x00002608040085b4 */ /* 0x0003e20008011000 */
[----:B------:R1:W-:Y:S01]  /*5300*/  @!P1 SYNCS.ARRIVE.TRANS64.RED.A0TR RZ, [UR21+0x48], R0 ;  /* 0x00004800ffff99a7 */ /* 0x0003e20008300415 */
[----:B------:R-:W-:Y:S01]  /*5310*/  SYNCS.ARRIVE.TRANS64.RED.A1T0 RZ, [UR32], RZ ;  /* 0x000000ffffff79a7 */ /* 0x000fe20008100420 */
[----:B------:R-:W2:Y:S02]  /*5320*/  SYNCS.PHASECHK.TRANS64.TRYWAIT P2, [UR21+0x50], R7 ;  /* 0x00005007ff0075a7 */ /* 0x000ea40008041115 */
[----:B-12---:R-:W-:Y:S05]  /*5330*/  @!P2 BRA `(.L_x_80) ;  /* 0x0000009800b4a947 */ /* 0x006fea0003800000 */
.L_x_200:
[----:B------:R-:W-:Y:S01]  /*5340*/  @!P1 R2UR UR5, R5 ;  /* 0x00000000050592ca */ /* 0x000fe200000e0000 */
[----:B------:R-:W-:Y:S01]  /*5350*/  VOTEU.ALL UP0, P1 ;  /* 0x0000000000ff7886 */ /* 0x000fe20000800000 */
[----:B------:R-:W-:Y:S01]  /*5360*/  @!P1 R2UR UR4, R4 ;  /* 0x00000000040492ca */ /* 0x000fe200000e0000 */
[----:B------:R-:W-:Y:S01]  /*5370*/  VOTEU.ALL UP1, P1 ;  /* 0x0000000000ff7886 */ /* 0x000fe20000820000 */
[----:B------:R-:W-:Y:S01]  /*5380*/  UMOV UR34, 0x0 ;  /* 0x0000000000227882 */ /* 0x000fe20000000000 */
[----:B------:R-:W-:Y:S01]  /*5390*/  UMOV UR35, 0x10000000 ;  /* 0x1000000000237882 */ /* 0x000fe20000000000 */
[----:B------:R-:W-:Y:S01]  /*53a0*/  @!UP0 ULEA UR6, UR7, UR29, 0x5 ;  /* 0x0000001d07068291 */ /* 0x000fe2000f8e28ff */
[----:B-1----:R-:W-:Y:S01]  /*53b0*/  @!P1 IMAD.MOV.U32 R0, RZ, RZ, 0x4000 ;  /* 0x00004000ff009424 */ /* 0x002fe200078e00ff */
[----:B------:R-:W-:Y:S02]  /*53c0*/  @!UP0 UIADD3 UR24, UPT, UPT, UR21, 0x200, URZ ;  /* 0x0000020015188890 */ /* 0x000fe4000fffe0ff */
[----:B------:R-:W-:Y:S01]  /*53d0*/  @!UP0 UIADD3 UR27, UPT, UPT, UR6, 0x60, URZ ;  /* 0x00000060061b8890 */ /* 0x000fe2000fffe0ff */
[----:B------:R-:W-:Y:S02]  /*53e0*/  UMOV UR28, UR36 ;  /* 0x00000024001c7c82 */ /* 0x000fe40008000000 */
[----:B------:R-:W-:Y:S01]  /*53f0*/  IMAD.U32 R4, RZ, RZ, UR5 ;  /* 0x00000005ff047e24 */ /* 0x000fe2000f8e00ff */
[----:B------:R-:W-:Y:S01]  /*5400*/  @!UP0 UIADD3 UR10, UPT, UPT, UR26, 0x20, URZ ;  /* 0x000000201a0a8890 */ /* 0x000fe2000fffe0ff */
[----:B------:R-:W-:Y:S01]  /*5410*/  IMAD.U32 R5, RZ, RZ, UR4 ;  /* 0x00000004ff057e24 */ /* 0x000fe2000f8e00ff */
        /* <DEDUP_REMOVED lines=13> */
[----:B------:R-:W-:Y:S01]  /*54f0*/  @!UP1 UTMALDG.3D [UR24], [UR4], desc[UR34] ;  /* 0x00002218040095b4 */ /* 0x000fe20008011000 */
[----:B------:R-:W-:Y:S05]  /*5500*/  VOTEU.ALL UP1, P1 ;  /* 0x0000000000ff7886 */ /* 0x000fea0000820000 */
[----:B------:R1:W-:Y:S02]  /*5510*/  @!UP1 UTMALDG.3D [UR8], [UR4], desc[UR34] ;  /* 0x00002208040095b4 */ /* 0x0003e40008011000 */
[----:B-1----:R-:W-:Y:S02]  /*5520*/  @!UP0 UIADD3 UR10, UPT, UPT, UR26, 0x60, URZ ;  /* 0x000000601a0a8890 */ /* 0x002fe4000fffe0ff */
        /* <DEDUP_REMOVED lines=9> */
.L_x_202:
        /* <DEDUP_REMOVED lines=10> */
[----:B-1----:R-:W-:Y:S01]  /*5660*/  @!P1 IMAD.U32 R0, RZ, RZ, UR6 ;  /* 0x00000006ff009e24 */ /* 0x002fe2000f8e00ff */
[----:B------:R-:W-:Y:S01]  /*5670*/  UMOV UR10, UR26 ;  /* 0x0000001a000a7c82 */ /* 0x000fe20008000000 */
[----:B------:R-:W-:Y:S01]  /*5680*/  IMAD.U32 R4, RZ, RZ, UR5 ;  /* 0x00000005ff047e24 */ /* 0x000fe2000f8e00ff */
[----:B------:R-:W-:Y:S01]  /*5690*/  UMOV UR12, UR36 ;  /* 0x00000024000c7c82 */ /* 0x000fe20008000000 */
[----:B------:R-:W-:Y:S02]  /*56a0*/  IMAD.U32 R5, RZ, RZ, UR4 ;  /* 0x00000004ff057e24 */ /* 0x000fe4000f8e00ff */
[----:B------:R-:W-:Y:S01]  /*56b0*/  @P0 VIADD R0, R2, 0xa0 ;  /* 0x000000a002000836 */ /* 0x000fe20000000000 */
[----:B------:R-:W-:Y:S02]  /*56c0*/  @!P1 R2UR UR4, R4 ;  /* 0x00000000040492ca */ /* 0x000fe400000e0000 */
[----:B------:R-:W-:Y:S02]  /*56d0*/  @!P1 R2UR UR5, R5 ;  /* 0x00000000050592ca */ /* 0x000fe400000e0000 */
[----:B------:R-:W-:Y:S11]  /*56e0*/  PLOP3.LUT P0, PT, P1, PT, PT, 0x8, 0x80 ;  /* 0x000000000080781c */ /* 0x000ff60000f0e170 */
[----:B------:R-:W-:Y:S02]  /*56f0*/  @!UPT UIADD3 URZ, UPT, UPT, URZ, URZ, URZ ;  /* 0x000000fffffff290 */ /* 0x000fe4000fffe0ff */
[C---:B------:R-:W-:Y:S02]  /*5700*/  @P0 R2UR.BROADCAST UR11, R0.reuse ;  /* 0x00000000000b02ca */ /* 0x040fe400008e0000 */
[----:B------:R-:W-:Y:S11]  /*5710*/  PLOP3.LUT P0, PT, P1, PT, PT, 0x8, 0x80 ;  /* 0x000000000080781c */ /* 0x000ff60000f0e170 */
[----:B------:R1:W-:Y:S01]  /*5720*/  @!UP1 UTMALDG.3D [UR8], [UR4], desc[UR16] ;  /* 0x00001008040095b4 */ /* 0x0003e20008011000 */
[----:B------:R-:W-:Y:S01]  /*5730*/  VOTEU.ALL UP1, P1 ;  /* 0x0000000000ff7886 */ /* 0x000fe20000820000 */
[C---:B-1----:R-:W-:Y:S01]  /*5740*/  @P0 R2UR.BROADCAST UR11, R0.reuse ;  /* 0x00000000000b02ca */ /* 0x042fe200008e0000 */
[----:B------:R-:W-:Y:S01]  /*5750*/  @!UP0 UIADD3 UR10, UPT, UPT, UR26, 0x20, URZ ;  /* 0x000000201a0a8890 */ /* 0x000fe2000fffe0ff */
[----:B------:R-:W-:Y:S01]  /*5760*/  PLOP3.LUT P0, PT, P1, PT, PT, 0x8, 0x80 ;  /* 0x000000000080781c */ /* 0x000fe20000f0e170 */
[----:B------:R-:W-:Y:S10]  /*5770*/  @!UP0 UIADD3 UR8, UPT, UPT, UR21, 0x5200, URZ ;  /* 0x0000520015088890 */ /* 0x000ff4000fffe0ff */
        /* <DEDUP_REMOVED lines=12> */
[----:B------:R-:W-:Y:S04]  /*5840*/  VOTEU.ALL UP0, P1 ;  /* 0x0000000000ff7886 */ /* 0x000fe80000800000 */
[----:B------:R-:W-:Y:S04]  /*5850*/  @!P1 IMAD.X R4, RZ, RZ, R13, P0 ;  /* 0x000000ffff049224 */ /* 0x000fe800000e060d */
[----:B------:R1:W-:Y:S01]  /*5860*/  @!UP0 UTMALDG.3D [UR8], [UR4], desc[UR16] ;  /* 0x00001008040085b4 */ /* 0x0003e20008011000 */
[----:B------:R1:W-:Y:S01]  /*5870*/  @!P1 SYNCS.ARRIVE.TRANS64.RED.A0TR RZ, [UR21+0x38], R0 ;  /* 0x00003800ffff99a7 */ /* 0x0003e20008300415 */
[----:B------:R-:W-:Y:S01]  /*5880*/  SYNCS.ARRIVE.TRANS64.RED.A1T0 RZ, [UR31], RZ ;  /* 0x000000ffffff79a7 */ /* 0x000fe2000810041f */
[----:B------:R-:W2:Y:S02]  /*5890*/  SYNCS.PHASECHK.TRANS64.TRYWAIT P2, [UR21+0x60], R7 ;  /* 0x00006007ff0075a7 */ /* 0x000ea40008041115 */
[----:B-12---:R-:W-:Y:S05]  /*58a0*/  @!P2 BRA `(.L_x_82) ;  /* 0x000000940088a947 */ /* 0x006fea0003800000 */
.L_x_204:
        /* <DEDUP_REMOVED lines=47> */
.L_x_206:
[----:B------:R-:W-:Y:S01]  /*5ba0*/  @!P1 R2UR UR5, R4 ;  /* 0x00000000040592ca */ /* 0x000fe200000e0000 */
[----:B------:R-:W-:Y:S01]  /*5bb0*/  VOTEU.ALL UP1, P1 ;  /* 0x0000000000ff7886 */ /* 0x000fe20000820000 */
[----:B------:R-:W-:Y:S01]  /*5bc0*/  ISETP.NE.OR P0, PT, RZ, UR7, P1 ;  /* 0x00000007ff007c0c */ /* 0x000fe20008f05670 */
[----:B------:R-:W-:Y:S01]  /*5bd0*/  UIADD3 UR46, UPT, UPT, UR46, 0x1, URZ ;  /* 0x000000012e2e7890 */ /* 0x000fe2000fffe0ff */
[----:B------:R-:W-:Y:S01]  /*5be0*/  @!P1 R2UR UR4, R2 ;  /* 0x00000000020492ca */ /* 0x000fe200000e0000 */
[----:B------:R-:W-:Y:S01]  /*5bf0*/  UMOV UR7, 0x10000000 ;  /* 0x1000000000077882 */ /* 0x000fe20000000000 */
[----:B------:R-:W-:Y:S01]  /*5c00*/  VOTEU.ALL UP0, P1 ;  /* 0x0000000000ff7886 */ /* 0x000fe20000800000 */
[----:B------:R-:W-:Y:S01]  /*5c10*/  UMOV UR9, UR33 ;  /* 0x0000002100097c82 */ /* 0x000fe20008000000 */
[----:B------:R-:W-:Y:S01]  /*5c20*/  UMOV UR10, UR26 ;  /* 0x0000001a000a7c82 */ /* 0x000fe20008000000 */
[----:B------:R-:W-:Y:S01]  /*5c30*/  UMOV UR12, UR36 ;  /* 0x00000024000c7c82 */ /* 0x000fe20008000000 */
[----:B------:R-:W-:Y:S01]  /*5c40*/  VIADD R10, R10, 0x1 ;  /* 0x000000010a0a7836 */ /* 0x000fe20000000000 */
[----:B------:R-:W-:Y:S01]  /*5c50*/  @!UP0 UIADD3 UR6, UPT, UPT, UR29, 0xe0, URZ ;  /* 0x000000e01d068890 */ /* 0x000fe2000fffe0ff */
[----:B------:R-:W-:Y:S01]  /*5c60*/  R2UR UR17, R85 ;  /* 0x00000000551172ca */ /* 0x000fe200000e0000 */
[----:B------:R-:W-:Y:S01]  /*5c70*/  IMAD.U32 R4, RZ, RZ, UR5 ;  /* 0x00000005ff047e24 */ /* 0x000fe2000f8e00ff */
[----:B------:R-:W-:Y:S01]  /*5c80*/  @!UP0 UIADD3 UR8, UPT, UPT, UR21, 0xc200, URZ ;  /* 0x0000c20015088890 */ /* 0x000fe2000fffe0ff */
[----:B------:R-:W-:Y:S01]  /*5c90*/  R2UR UR16, R86 ;  /* 0x00000000561072ca */ /* 0x000fe200000e0000 */
[----:B------:R-:W-:Y:S01]  /*5ca0*/  UMOV UR36, UR47 ;  /* 0x0000002f00247c82 */ /* 0x000fe20008000000 */
[----:B-1----:R-:W-:Y:S01]  /*5cb0*/  @!P1 IMAD.U32 R0, RZ, RZ, UR6 ;  /* 0x00000006ff009e24 */ /* 0x002fe2000f8e00ff */
[----:B------:R-:W-:Y:S01]  /*5cc0*/  UMOV UR6, 0x0 ;  /* 0x0000000000067882 */ /* 0x000fe20000000000 */
[----:B------:R-:W-:Y:S01]  /*5cd0*/  IMAD.U32 R5, RZ, RZ, UR4 ;  /* 0x00000004ff057e24 */ /* 0x000fe2000f8e00ff */
[----:B------:R-:W-:Y:S01]  /*5ce0*/  @!P1 R2UR UR4, R4 ;  /* 0x00000000040492ca */ /* 0x000fe200000e0000 */
[----:B------:R-:W-:Y:S01]  /*5cf0*/  @!P0 IMAD R0, RZ, RZ, UR29 ;  /* 0x0000001dff008e24 */ /* 0x000fe2000f8e02ff */
[----:B------:R-:W-:Y:S02]  /*5d00*/  PLOP3.LUT P0, PT, P1, PT, PT, 0x8, 0x80 ;  /* 0x000000000080781c */ /* 0x000fe40000f0e170 */
[----:B------:R-:W-:Y:S01]  /*5d10*/  @!P1 R2UR UR5, R5 ;  /* 0x00000000050592ca */ /* 0x000fe200000e0000 */
[----:B------:R-:W-:Y:S10]  /*5d20*/  UIADD3 UR27, UPT, UPT, UR13, UR17, URZ ;  /* 0x000000110d1b7290 */ /* 0x000ff4000fffe0ff */
        /* <DEDUP_REMOVED lines=14> */
[----:B------:R1:W-:Y:S01]  /*5e10*/  @!UP1 UTMALDG.3D [UR8], [UR4], desc[UR6] ;  /* 0x00000608040095b4 */ /* 0x0003e20008011000 */
[----:B------:R-:W-:Y:S01]  /*5e20*/  UPLOP3.LUT UP1, UPT, UPT, UPT, UPT, 0x80, 0x8 ;  /* 0x000000000008789c */ /* 0x000fe20003f2f070 */
[----:B-1----:R-:W-:Y:S01]  /*5e30*/  @P0 R2UR.BROADCAST UR11, R0 ;  /* 0x00000000000b02ca */ /* 0x002fe200008e0000 */
[----:B------:R-:W-:Y:S01]  /*5e40*/  @!UP0 UIADD3 UR10, UPT, UPT, UR26, 0x60, URZ ;  /* 0x000000601a0a8890 */ /* 0x000fe2000fffe0ff */
[C---:B------:R-:W-:Y:S01]  /*5e50*/  ISETP.NE.AND P0, PT, R10.reuse, 0x2, PT ;  /* 0x000000020a00780c */ /* 0x040fe20003f05270 */
[----:B------:R-:W-:Y:S01]  /*5e60*/  @!UP0 UIADD3 UR8, UPT, UPT, UR21, 0xf200, URZ ;  /* 0x0000f20015088890 */ /* 0x000fe2000fffe0ff */
[----:B------:R-:W-:Y:S02]  /*5e70*/  VOTEU.ALL UP0, P1 ;  /* 0x0000000000ff7886 */ /* 0x000fe40000800000 */
[----:B------:R-:W-:Y:S01]  /*5e80*/  SEL R0, RZ, 0x1, P0 ;  /* 0x00000001ff007807 */ /* 0x000fe20000000000 */
[----:B------:R-:W-:Y:S01]  /*5e90*/  UIADD3 UR26, UPT, UPT, UR14, UR16, URZ ;  /* 0x000000100e1a7290 */ /* 0x000fe2000fffe0ff */
[----:B------:R-:W-:Y:S02]  /*5ea0*/  SEL R10, R10, RZ, P0 ;  /* 0x000000ff0a0a7207 */ /* 0x000fe40000000000 */
[----:B------:R-:W-:Y:S03]  /*5eb0*/  LOP3.LUT R9, R9, R0, RZ, 0x3c, !PT ;  /* 0x0000000009097212 */ /* 0x000fe600078e3cff */
[----:B------:R1:W-:Y:S01]  /*5ec0*/  @!UP0 UTMALDG.3D [UR8], [UR4], desc[UR6] ;  /* 0x00000608040085b4 */ /* 0x0003e20008011000 */
[----:B------:R1:W-:Y:S01]  /*5ed0*/  @!P1 SYNCS.ARRIVE.TRANS64.RED.A0TR RZ, [UR21+0x48], R3 ;  /* 0x00004803ffff99a7 */ /* 0x0003e20008300415 */
[----:B------:R-:W-:Y:S01]  /*5ee0*/  SYNCS.ARRIVE.TRANS64.RED.A1T0 RZ, [UR32], RZ ;  /* 0x000000ffffff79a7 */ /* 0x000fe20008100420 */
[----:B------:R-:W-:Y:S05]  /*5ef0*/  BRA.U UP3, `(.L_x_84) ;  /* 0xffffffdd03d47547 */ /* 0x000fea000b83ffff */
[----:B------:R-:W2:Y:S02]  /*5f00*/  SYNCS.PHASECHK.TRANS64.TRYWAIT P0, [UR21+0x50], R6 ;  /* 0x00005006ff0075a7 */ /* 0x000ea40008001115 */
[----:B--2---:R-:W-:Y:S05]  /*5f10*/  @!P0 BRA `(.L_x_85) ;  /* 0x00000090001c8947 */ /* 0x004fea0003800000 */
.L_x_208:
[----:B------:R-:W2:Y:S02]  /*5f20*/  SYNCS.PHASECHK.TRANS64.TRYWAIT P0, [UR21+0x58], R6 ;  /* 0x00005806ff0075a7 */ /* 0x000ea40008001115 */
[----:B--2---:R-:W-:Y:S05]  /*5f30*/  @!P0 BRA `(.L_x_86) ;  /* 0x00000090002c8947 */ /* 0x004fea0003800000 */
.L_x_210:
[----:B------:R-:W2:Y:S01]  /*5f40*/  SYNCS.PHASECHK.TRANS64.TRYWAIT P0, [UR21+0x60], R6 ;  /* 0x00006006ff0075a7 */ /* 0x000ea20008001115 */
[----:B------:R-:W-:Y:S01]  /*5f50*/  HFMA2 R0, -RZ, RZ, 0, 5.9604644775390625e-08 ;  /* 0x00000001ff007431 */ /* 0x000fe200000001ff */
[----:B--2---:R-:W-:Y:S06]  /*5f60*/  @!P0 BRA `(.L_x_87) ;  /* 0x0000009000388947 */ /* 0x004fec0003800000 */
.L_x_212:
[----:B------:R-:W-:Y:S02]  /*5f70*/  MOV R2, UR21 ;  /* 0x0000001500027c02 */ /* 0x000fe40008000f00 */
[----:B-1----:R-:W-:-:S07]  /*5f80*/  SHF.L.U32 R3, R0, 0x1f, RZ ;  /* 0x0000001f00037819 */ /* 0x002fce00000006ff */
.L_x_88:
[----:B-1----:R1:W2:Y:S02]  /*5f90*/  SYNCS.PHASECHK.TRANS64.TRYWAIT P0, [R2+URZ+0x68], R3 ;  /* 0x00006803020075a7 */ /* 0x0022a400080011ff */
[----:B--2---:R-:W-:Y:S05]  /*5fa0*/  @!P0 NANOSLEEP.SYNCS 0x989680 ;  /* 0x009896800000895d */ /* 0x004fea0003900000 */
[----:B------:R-:W2:Y:S02]  /*5fb0*/  @!P0 SYNCS.PHASECHK.TRANS64 P0, [R2+URZ+0x68], R3 ;  /* 0x00006803020085a7 */ /* 0x000ea400080010ff */
[----:B--2---:R-:W-:Y:S05]  /*5fc0*/  @P0 EXIT ;  /* 0x000000000000094d */ /* 0x004fea0003800000 */
[----:B------:R-:W-:Y:S05]  /*5fd0*/  BRA `(.L_x_88) ;  /* 0xfffffffc00ec7947 */ /* 0x000fea000383ffff */
.L_x_69:
[----:B------:R-:W-:-:S06]  /*5fe0*/  UISETP.GE.AND UP0, UPT, UR18, 0x4, UPT ;  /* 0x000000041200788c */ /* 0x000fcc000bf06270 */
[----:B------:R-:W-:-:S13]  /*5ff0*/  PLOP3.LUT P0, PT, PT, PT, UP0, 0x80, 0x8 ;  /* 0x000000000008781c */ /* 0x000fda0003f0f008 */
[----:B------:R-:W-:Y:S05]  /*6000*/  @!P0 EXIT ;  /* 0x000000000000894d */ /* 0x000fea0003800000 */
[----:B------:R-:W-:Y:S01]  /*6010*/  BAR.SYNC.DEFER_BLOCKING 0x6, 0xa0 ;  /* 0x0182800000007b1d */ /* 0x000fe20000010000 */
[C---:B------:R-:W-:Y:S01]  /*6020*/  IMAD.SHL.U32 R0, R95.reuse, 0x4, RZ ;  /* 0x000000045f007824 */ /* 0x040fe200078e00ff */
[C---:B------:R-:W-:Y:S01]  /*6030*/  SHF.L.U32 R81, R95.reuse, 0x7, RZ ;  /* 0x000000075f517819 */ /* 0x040fe200000006ff */
[----:B------:R-:W-:Y:S01]  /*6040*/  HFMA2 R94, -RZ, RZ, 0, 9.5367431640625e-06 ;  /* 0x000000a0ff5e7431 */ /* 0x000fe200000001ff */
[C---:B------:R-:W-:Y:S01]  /*6050*/  R2P PR, R95.reuse, 0x18 ;  /* 0x000000185f007804 */ /* 0x040fe20000000000 */
[----:B------:R-:W-:Y:S01]  /*6060*/  IMAD.U32 R2, R95, 0x10000, RZ ;  /* 0x000100005f027824 */ /* 0x000fe200078e00ff */
[----:B------:R-:W1:Y:S02]  /*6070*/  LDCU UR4, c[0x0][0x370] ;  /* 0x00006e00ff0477ac */ /* 0x000e640008000800 */
[----:B------:R-:W2:Y:S01]  /*6080*/  LDC.64 R76, c[0x0][0xab0] ;  /* 0x0002ac00ff4c7b82 */ /* 0x000ea20000000a00 */
[----:B------:R-:W-:Y:S01]  /*6090*/  LOP3.LUT R81, R81, 0x307c, R0, 0xc8, !PT ;  /* 0x0000307c51517812 */ /* 0x000fe200078ec800 */
[----:B------:R-:W-:Y:S01]  /*60a0*/  IMAD.MOV.U32 R91, RZ, RZ, RZ ;  /* 0x000000ffff5b7224 */ /* 0x000fe200078e00ff */
[----:B------:R-:W-:Y:S01]  /*60b0*/  UMOV UR46, 0x400 ;  /* 0x00000400002e7882 */ /* 0x000fe20000000000 */
[----:B------:R-:W-:Y:S01]  /*60c0*/  LOP3.LUT R2, R2, 0x600000, RZ, 0xc0, !PT ;  /* 0x0060000002027812 */ /* 0x000fe200078ec0ff */
[----:B------:R-:W-:Y:S01]  /*60d0*/  ULEA UR46, UR54, UR46, 0x18 ;  /* 0x0000002e362e7291 */ /* 0x000fe2000f8ec0ff */
[----:B------:R-:W-:Y:S01]  /*60e0*/  LOP3.LUT R95, R95, 0x60, RZ, 0xc0, !PT ;  /* 0x000000605f5f7812 */ /* 0x000fe200078ec0ff */
[----:B------:R-:W-:Y:S01]  /*60f0*/  IMAD.MOV.U32 R93, RZ, RZ, RZ ;  /* 0x000000ffff5d7224 */ /* 0x000fe200078e00ff */
[----:B------:R-:W3:Y:S01]  /*6100*/  LDC.64 R74, c[0x0][0xaa8] ;  /* 0x0002aa00ff4a7b82 */ /* 0x000ee20000000a00 */
[----:B------:R-:W-:Y:S01]  /*6110*/  SEL R94, R94, 0x60, !P3 ;  /* 0x000000605e5e7807 */ /* 0x000fe20005800000 */
[----:B------:R-:W4:Y:S01]  /*6120*/  LDCU.64 UR56, c[0x0][0x348] ;  /* 0x00006900ff3877ac */ /* 0x000f220008000a00 */
[----:B------:R-:W-:Y:S01]  /*6130*/  VIADD R73, R81, UR46 ;  /* 0x0000002e51497c36 */ /* 0x000fe20008000000 */
[----:B------:R-:W-:-:S03]  /*6140*/  UMOV UR37, URZ ;  /* 0x000000ff00257c82 */ /* 0x000fc60008000000 */
[C---:B------:R-:W-:Y:S01]  /*6150*/  VIADD R79, R73.reuse, 0x340 ;  /* 0x00000340494f7836 */ /* 0x040fe20000000000 */
[----:B------:R-:W-:Y:S01]  /*6160*/  IADD3 R0, PT, PT, R73, 0x200, RZ ;  /* 0x0000020049007810 */ /* 0x000fe20007ffe0ff */
[----:B-1----:R-:W-:Y:S01]  /*6170*/  IMAD.U32 R84, RZ, RZ, UR4 ;  /* 0x00000004ff547e24 */ /* 0x002fe2000f8e00ff */
[----:B------:R-:W1:Y:S01]  /*6180*/  LDCU.64 UR4, c[0x0][0xa90] ;  /* 0x00015200ff0477ac */ /* 0x000e620008000a00 */
[----:B------:R-:W4:Y:S02]  /*6190*/  LDS R3, [UR46+0x100] ;  /* 0x0001002eff037984 */ /* 0x000f240008000800 */
[----:B------:R-:W-:Y:S01]  /*61a0*/  @P4 VIADD R79, R0, 0xc0 ;  /* 0x000000c0004f4836 */ /* 0x000fe20000000000 */
[----:B------:R-:W2:Y:S01]  /*61b0*/  LDCU UR44, c[0x0][0xd0c] ;  /* 0x0001a180ff2c77ac */ /* 0x000ea20008000800 */
[----:B------:R-:W2:Y:S01]  /*61c0*/  LDCU UR41, c[0x0][0xd30] ;  /* 0x0001a600ff2977ac */ /* 0x000ea20008000800 */
[----:B------:R-:W2:Y:S01]  /*61d0*/  LDCU.64 UR58, c[0x0][0xa88] ;  /* 0x00015100ff3a77ac */ /* 0x000ea20008000a00 */
[----:B------:R-:W2:Y:S01]  /*61e0*/  LDCU.64 UR42, c[0x0][0xd28] ;  /* 0x0001a500ff2a77ac */ /* 0x000ea20008000a00 */
[----:B-1----:R-:W-:Y:S01]  /*61f0*/  IMAD.U32 R83, RZ, RZ, UR4 ;  /* 0x00000004ff537e24 */ /* 0x002fe2000f8e00ff */
[----:B------:R-:W-:Y:S01]  /*6200*/  MOV R82, UR5 ;  /* 0x0000000500527c02 */ /* 0x000fe20008000f00 */
[----:B------:R-:W1:Y:S01]  /*6210*/  LDCU UR4, c[0x0][0x374] ;  /* 0x00006e80ff0477ac */ /* 0x000e620008000800 */
[----:B------:R-:W-:Y:S01]  /*6220*/  UIADD3 UR5, UPT, UPT, UR46, 0xa8, URZ ;  /* 0x000000a82e057890 */ /* 0x000fe2000fffe0ff */
[----:B------:R-:W2:Y:S03]  /*6230*/  LDCU.128 UR60, c[0x0][0xd10] ;  /* 0x0001a200ff3c77ac */ /* 0x000ea60008000c00 */
[----:B------:R-:W-:Y:S01]  /*6240*/  ULOP3.LUT UR5, UR5, 0xfefffff8, URZ, 0xc0, !UPT ;  /* 0xfefffff805057892 */ /* 0x000fe2000f8ec0ff */
[----:B------:R-:W-:Y:S01]  /*6250*/  UMOV UR55, URZ ;  /* 0x000000ff00377c82 */ /* 0x000fe20008000000 */
[----:B------:R-:W-:-:S04]  /*6260*/  UMOV UR52, URZ ;  /* 0x000000ff00347c82 */ /* 0x000fc80008000000 */
[----:B------:R-:W-:Y:S01]  /*6270*/  MOV R98, UR5 ;  /* 0x0000000500627c02 */ /* 0x000fe20008000f00 */
[----:B-1----:R-:W-:Y:S01]  /*6280*/  IMAD.U32 R96, RZ, RZ, UR4 ;  /* 0x00000004ff607e24 */ /* 0x002fe2000f8e00ff */
[----:B------:R-:W-:Y:S01]  /*6290*/  UIADD3 UR4, UPT, UPT, UR46, 0x200, URZ ;  /* 0x000002002e047890 */ /* 0x000fe2000fffe0ff */
[----:B----4-:R-:W-:-:S05]  /*62a0*/  IADD3 R2, PT, PT, R3, R2, RZ ;  /* 0x0000000203027210 */ /* 0x010fca0007ffe0ff */
[----:B--23--:R-:W-:-:S07]  /*62b0*/  MOV R88, UR4 ;  /* 0x0000000400587c02 */ /* 0x00cfce0008000f00 */
.L_x_164:
[----:B------:R-:W-:Y:S02]  /*62c0*/  LEA R0, R91, UR46, 0x3 ;  /* 0x0000002e5b007c11 */ /* 0x000fe4000f8e18ff */
[----:B------:R-:W-:Y:S02]  /*62d0*/  SHF.L.U32 R3, R93, 0x1f, RZ ;  /* 0x0000001f5d037819 */ /* 0x000fe400000006ff */
[----:B-1----:R-:W-:Y:S02]  /*62e0*/  LEA R5, R91, UR46, 0x4 ;  /* 0x0000002e5b057c11 */ /* 0x002fe4000f8e20ff */
[----:B------:R-:W1:Y:S02]  /*62f0*/  SYNCS.PHASECHK.TRANS64.TRYWAIT P0, [R0+URZ+0x80], R3 ;  /* 0x00008003000075a7 */ /* 0x000e6400080011ff */
[----:B-1-3--:R-:W-:Y:S05]  /*6300*/  @!P0 BRA `(.L_x_89) ;  /* 0x0000008c00688947 */ /* 0x00afea0003800000 */
.L_x_213:
[----:B------:R-:W-:Y:S01]  /*6310*/  R2UR UR7, R97 ;  /* 0x00000000610772ca */ /* 0x000fe200000e0000 */
[----:B------:R-:W2:Y:S01]  /*6320*/  LDS.128 R4, [R5+0xe0] ;  /* 0x0000e00005047984 */ /* 0x000ea20000000c00 */
[----:B-1----:R-:W-:Y:S01]  /*6330*/  VIADD R0, R0, 0x90 ;  /* 0x0000009000007836 */ /* 0x002fe20000000000 */
[----:B------:R-:W-:Y:S04]  /*6340*/  UISETP.GE.AND UP0, UPT, UR45, 0x1, UPT ;  /* 0x000000012d00788c */ /* 0x000fe8000bf06270 */
[----:B------:R-:W-:Y:S01]  /*6350*/  PRMT R0, RZ, 0x654, R0 ;  /* 0x00000654ff007816 */ /* 0x000fe20000000000 */
[----:B------:R-:W-:Y:S01]  /*6360*/  @!PT LDS RZ, [RZ] ;  /* 0x00000000fffff984 */ /* 0x000fe20000000800 */
[----:B------:R-:W-:Y:S01]  /*6370*/  @!PT LDS RZ, [RZ] ;  /* 0x00000000fffff984 */ /* 0x000fe20000000800 */
[----:B------:R-:W-:Y:S01]  /*6380*/  @!PT LDS RZ, [RZ] ;  /* 0x00000000fffff984 */ /* 0x000fe20000000800 */
[----:B------:R-:W-:Y:S01]  /*6390*/  @!PT LDS RZ, [RZ] ;  /* 0x00000000fffff984 */ /* 0x000fe20000000800 */
[----:B------:R1:W-:Y:S06]  /*63a0*/  MEMBAR.ALL.CTA ;  /* 0x0000000000007992 */ /* 0x0003ec0000008000 */
[----:B-1----:R-:W1:Y:S02]  /*63b0*/  FENCE.VIEW.ASYNC.S ;  /* 0x00000000000073c6 */ /* 0x002e640000000000 */
[----:B-1----:R1:W-:Y:S01]  /*63c0*/  SYNCS.ARRIVE.TRANS64.RED.A1T0 RZ, [R0+URZ], RZ ;  /* 0x000000ff00ff79a7 */ /* 0x0023e200081004ff */
[----:B--2---:R-:W-:Y:S11]  /*63d0*/  LOP3.LUT P0, RZ, R6, 0x1, RZ, 0xc0, !PT ;  /* 0x0000000106ff7812 */ /* 0x004ff6000780c0ff */
[----:B------:R-:W-:Y:S02]  /*63e0*/  @!UPT UIADD3 URZ, UPT, UPT, URZ, URZ, URZ ;  /* 0x000000fffffff290 */ /* 0x000fe4000fffe0ff */
[----:B------:R-:W-:Y:S01]  /*63f0*/  VOTEU.ANY UP1, P0 ;  /* 0x0000000000ff7886 */ /* 0x000fe20000020100 */
[----:B------:R-:W-:Y:S01]  /*6400*/  PLOP3.LUT P0, PT, PT, PT, UP1, 0x80, 0x8 ;  /* 0x000000000008781c */ /* 0x000fe20003f0f018 */
[----:B------:R-:W-:Y:S06]  /*6410*/  UP2UR UR4, UPR, URZ, 0x2 ;  /* 0x00000002ff047883 */ /* 0x000fec0008000000 */
[----:B------:R-:W-:Y:S06]  /*6420*/  IMAD.U32 R99, RZ, RZ, UR4 ;  /* 0x00000004ff637e24 */ /* 0x000fec000f8e00ff */
[----:B------:R-:W-:Y:S02]  /*6430*/  @P0 SHF.R.U32.HI R3, RZ, 0x10, R5 ;  /* 0x00000010ff030819 */ /* 0x000fe40000011605 */
[----:B------:R-:W-:Y:S02]  /*6440*/  @P0 MOV R8, R4 ;  /* 0x0000000400080202 */ /* 0x000fe40000000f00 */
[----:B------:R-:W-:Y:S02]  /*6450*/  @P0 R2UR UR4, R3 ;  /* 0x00000000030402ca */ /* 0x000fe400000e0000 */
[----:B------:R-:W-:Y:S02]  /*6460*/  @P0 LOP3.LUT R4, R5, 0xffff, RZ, 0xc0, !PT ;  /* 0x0000ffff05040812 */ /* 0x000fe400078ec0ff */
[----:B------:R-:W-:Y:S02]  /*6470*/  @P0 R2UR UR6, R8 ;  /* 0x00000000080602ca */ /* 0x000fe400000e0000 */
[----:B------:R-:W-:Y:S07]  /*6480*/  @P0 R2UR UR5, R4 ;  /* 0x00000000040502ca */ /* 0x000fee00000e0000 */
[----:B------:R-:W-:Y:S02]  /*6490*/  @UP1 UMOV UR7, UR4 ;  /* 0x0000000400071c82 */ /* 0x000fe40008000000 */
[----:B------:R-:W-:Y:S02]  /*64a0*/  IMAD.U32 R97, RZ, RZ, UR7 ;  /* 0x00000007ff617e24 */ /* 0x000fe4000f8e00ff */
[----:B------:R-:W-:Y:S02]  /*64b0*/  @UP1 UMOV UR39, UR6 ;  /* 0x0000000600271c82 */ /* 0x000fe40008000000 */
[----:B------:R-:W-:Y:S01]  /*64c0*/  @UP1 UMOV UR38, UR5 ;  /* 0x0000000500261c82 */ /* 0x000fe20008000000 */
[----:B-1----:R-:W-:Y:S05]  /*64d0*/  BRA.U !UP0, `(.L_x_90) ;  /* 0x0000000108d47547 */ /* 0x002fea000b800000 */
[----:B------:R-:W1:Y:S01]  /*64e0*/  LDCU UR13, c[0x0][0xd20] ;  /* 0x0001a400ff0d77ac */ /* 0x000e620008000800 */
[----:B------:R-:W-:Y:S02]  /*64f0*/  R2UR UR14, R96 ;  /* 0x00000000600e72ca */ /* 0x000fe400000e0000 */
[----:B------:R-:W-:Y:S01]  /*6500*/  R2UR UR12, R84 ;  /* 0x00000000540c72ca */ /* 0x000fe200000e0000 */
[----:B------:R-:W-:Y:S02]  /*6510*/  UISETP.NE.AND UP0, UPT, UR62, 0x1, UPT ;  /* 0x000000013e00788c */ /* 0x000fe4000bf05270 */
[----:B------:R-:W-:Y:S02]  /*6520*/  UIMAD.WIDE.U32 UR8, UR38, UR63, URZ ;  /* 0x0000003f260872a5 */ /* 0x000fe4000f8e00ff */
[----:B------:R-:W-:Y:S02]  /*6530*/  UISETP.NE.AND UP1, UPT, UR44, 0x1, UPT ;  /* 0x000000012c00788c */ /* 0x000fe4000bf25270 */
[----:B------:R-:W-:Y:S02]  /*6540*/  UIMAD.WIDE.U32 UR10, UR39, UR60, URZ ;  /* 0x0000003c270a72a5 */ /* 0x000fe4000f8e00ff */
[----:B------:R-:W-:Y:S02]  /*6550*/  UISETP.NE.AND UP2, UPT, UR45, 0x1, UPT ;  /* 0x000000012d00788c */ /* 0x000fe4000bf45270 */
[----:B------:R-:W-:Y:S02]  /*6560*/  UIMAD.WIDE.U32 UR4, UR14, UR63, URZ ;  /* 0x0000003f0e0472a5 */ /* 0x000fe4000f8e00ff */
[----:B------:R-:W-:Y:S05]  /*6570*/  UIMAD.WIDE.U32 UR6, UR12, UR60, URZ ;  /* 0x0000003c0c0672a5 */ /* 0x000fea000f8e00ff */
[----:B------:R-:W-:Y:S02]  /*6580*/  UMOV UR4, UR5 ;  /* 0x0000000500047c82 */ /* 0x000fe40008000000 */
[----:B-1----:R-:W-:Y:S03]  /*6590*/  USHF.R.U32.HI UR5, URZ, UR13, UR4 ;  /* 0x0000000dff057299 */ /* 0x002fe60008011604 */
[----:B------:R-:W-:Y:S02]  /*65a0*/  UMOV UR4, UR7 ;  /* 0x0000000700047c82 */ /* 0x000fe40008000000 */
[----:B------:R-:W-:Y:S02]  /*65b0*/  USHF.R.U32.HI UR7, URZ, UR61, UR4 ;  /* 0x0000003dff077299 */ /* 0x000fe40008011604 */
[----:B------:R-:W-:Y:S02]  /*65c0*/  USEL UR4, UR14, UR5, !UP0 ;  /* 0x000000050e047287 */ /* 0x000fe4000c000000 */
[----:B------:R-:W-:Y:S01]  /*65d0*/  USEL UR7, UR12, UR7, !UP1 ;  /* 0x000000070c077287 */ /* 0x000fe2000c800000 */
[----:B------:R-:W-:Y:S01]  /*65e0*/  UMOV UR5, UR9 ;  /* 0x0000000900057c82 */ /* 0x000fe20008000000 */
[----:B------:R-:W-:Y:S02]  /*65f0*/  UIMAD.WIDE.U32 UR8, UR4, UR42, URZ ;  /* 0x0000002a040872a5 */ /* 0x000fe4000f8e00ff */
[----:B------:R-:W-:Y:S03]  /*6600*/  USHF.R.U32.HI UR6, URZ, UR13, UR5 ;  /* 0x0000000dff067299 */ /* 0x000fe60008011605 */
[----:B------:R-:W-:Y:S01]  /*6610*/  UMOV UR5, UR11 ;  /* 0x0000000b00057c82 */ /* 0x000fe20008000000 */
[----:B------:R-:W-:Y:S02]  /*6620*/  UIMAD.WIDE.U32 UR10, UR7, UR42, URZ ;  /* 0x0000002a070a72a5 */ /* 0x000fe4000f8e00ff */
[----:B------:R-:W-:Y:S02]  /*6630*/  USEL UR6, UR38, UR6, !UP0 ;  /* 0x0000000626067287 */ /* 0x000fe4000c000000 */
[----:B------:R-:W-:Y:S01]  /*6640*/  USHF.R.U32.HI UR5, URZ, UR61, UR5 ;  /* 0x0000003dff057299 */ /* 0x000fe20008011605 */
[----:B------:R-:W-:Y:S02]  /*6650*/  UMOV UR8, UR9 ;  /* 0x0000000900087c82 */ /* 0x000fe40008000000 */
[----:B------:R-:W-:Y:S01]  /*6660*/  UMOV UR10, UR11 ;  /* 0x0000000b000a7c82 */ /* 0x000fe20008000000 */
[----:B------:R-:W-:Y:S02]  /*6670*/  @UP2 USHF.R.U32.HI UR4, URZ, UR43, UR8 ;  /* 0x0000002bff042299 */ /* 0x000fe40008011608 */
[----:B------:R-:W-:Y:S02]  /*6680*/  @UP2 USHF.R.U32.HI UR7, URZ, UR43, UR10 ;  /* 0x0000002bff072299 */ /* 0x000fe4000801160a */
[----:B------:R-:W-:Y:S02]  /*6690*/  UIMAD UR4, UR45, UR4, URZ ;  /* 0x000000042d0472a4 */ /* 0x000fe4000f8e02ff */
[----:B------:R-:W-:Y:S02]  /*66a0*/  UIMAD.WIDE.U32 UR10, UR6, UR42, URZ ;  /* 0x0000002a060a72a5 */ /* 0x000fe4000f8e00ff */
[----:B------:R-:W-:Y:S02]  /*66b0*/  USEL UR5, UR39, UR5, !UP1 ;  /* 0x0000000527057287 */ /* 0x000fe4000c800000 */
[----:B------:R-:W-:Y:S02]  /*66c0*/  UIMAD UR8, UR45, UR7, URZ ;  /* 0x000000072d0872a4 */ /* 0x000fe4000f8e02ff */
[----:B------:R-:W-:Y:S03]  /*66d0*/  UISETP.GE.AND UP0, UPT, UR6, UR4, UPT ;  /* 0x000000040600728c */ /* 0x000fe6000bf06270 */
[----:B------:R-:W-:Y:S01]  /*66e0*/  UMOV UR4, UR11 ;  /* 0x0000000b00047c82 */ /* 0x000fe20008000000 */
[----:B------:R-:W-:Y:S02]  /*66f0*/  UISETP.GE.OR UP0, UPT, UR5, UR8, UP0 ;  /* 0x000000080500728c */ /* 0x000fe40008706670 */
[----:B------:R-:W-:Y:S02]  /*6700*/  USHF.R.U32.HI UR4, URZ, UR43, UR4 ;  /* 0x0000002bff047299 */ /* 0x000fe40008011604 */
[----:B------:R-:W-:Y:S02]  /*6710*/  UIMAD.WIDE.U32 UR8, UR5, UR42, URZ ;  /* 0x0000002a050872a5 */ /* 0x000fe4000f8e00ff */
[----:B------:R-:W-:Y:S02]  /*6720*/  USEL UR11, UR6, UR4, !UP2 ;  /* 0x00000004060b7287 */ /* 0x000fe4000d000000 */
[----:B------:R-:W-:Y:S02]  /*6730*/  UIADD3 UR8, UPT, UPT, -UR5, URZ, URZ ;  /* 0x000000ff05087290 */ /* 0x000fe4000fffe1ff */
[----:B------:R-:W-:Y:S01]  /*6740*/  UIADD3 UR10, UPT, UPT, -UR11, URZ, URZ ;  /* 0x000000ff0b0a7290 */ /* 0x000fe2000fffe1ff */
[----:B------:R-:W-:Y:S01]  /*6750*/  @!UP0 UMOV UR4, UR9 ;  /* 0x0000000900048c82 */ /* 0x000fe20008000000 */
[----:B------:R-:W-:Y:S02]  /*6760*/  UIADD3 UR9, UPT, UPT, -UR6, URZ, URZ ;  /* 0x000000ff06097290 */ /* 0x000fe4000fffe1ff */
[----:B------:R-:W-:Y:S02]  /*6770*/  @!UP0 USHF.R.U32.HI UR4, URZ, UR43, UR4 ;  /* 0x0000002bff048299 */ /* 0x000fe40008011604 */
[----:B------:R-:W-:Y:S02]  /*6780*/  UIMAD UR10, UR45, UR10, UR6 ;  /* 0x0000000a2d0a72a4 */ /* 0x000fe4000f8e0206 */
[----:B------:R-:W-:Y:S04]  /*6790*/  @!UP0 USEL UR4, UR5, UR4, !UP2 ;  /* 0x0000000405048287 */ /* 0x000fe8000d000000 */
[----:B------:R-:W-:Y:S02]  /*67a0*/  @!UP0 UIMAD UR10, UR7, UR10, UR4 ;  /* 0x0000000a070a82a4 */ /* 0x000fe4000f8e0204 */
[----:B------:R-:W-:Y:S02]  /*67b0*/  @!UP0 UIADD3 UR11, UPT, UPT, UR11, -UR4, URZ ;  /* 0x800000040b0b8290 */ /* 0x000fe4000fffe0ff */
[----:B------:R-:W-:Y:S02]  /*67c0*/  UIMAD UR7, UR44, UR8, UR39 ;  /* 0x000000082c0772a4 */ /* 0x000fe4000f8e0227 */
[----:B------:R-:W-:Y:S02]  /*67d0*/  @!UP0 UIMAD UR6, UR11, UR45, UR5 ;  /* 0x0000002d0b0682a4 */ /* 0x000fe4000f8e0205 */
[----:B------:R-:W-:Y:S01]  /*67e0*/  UIMAD UR4, UR62, UR9, UR38 ;  /* 0x000000093e0472a4 */ /* 0x000fe2000f8e0226 */
[----:B------:R-:W-:Y:S02]  /*67f0*/  @!UP0 UMOV UR5, UR10 ;  /* 0x0000000a00058c82 */ /* 0x000fe40008000000 */
[----:B------:R-:W-:Y:S02]  /*6800*/  UIMAD UR39, UR5, UR44, UR7 ;  /* 0x0000002c052772a4 */ /* 0x000fe4000f8e0207 */
[----:B------:R-:W-:Y:S11]  /*6810*/  UIMAD UR38, UR6, UR62, UR4 ;  /* 0x0000003e062672a4 */ /* 0x000ff6000f8e0204 */
[----:B------:R-:W-:Y:S01]  /*6820*/  @!UPT UIADD3 URZ, UPT, UPT, URZ, URZ, URZ ;  /* 0x000000fffffff290 */ /* 0x000fe2000fffe0ff */
.L_x_90:
[----:B------:R-:W-:Y:S01]  /*6830*/  UISETP.NE.AND UP0, UPT, UR41, 0x1, UPT ;  /* 0x000000012900788c */ /* 0x000fe2000bf05270 */
[----:B------:R-:W-:Y:S01]  /*6840*/  LOP3.LUT P0, RZ, R88, 0x1f0, RZ, 0xc0, !PT ;  /* 0x000001f058ff7812 */ /* 0x000fe2000780c0ff */
[----:B------:R-:W-:Y:S01]  /*6850*/  USHF.L.U32 UR53, UR27, 0x8, URZ ;  /* 0x000000081b357899 */ /* 0x000fe200080006ff */
[----:B------:R-:W-:Y:S01]  /*6860*/  BSSY.RECONVERGENT B6, `(.L_x_91) ;  /* 0x0000034000067945 */ /* 0x000fe20003800200 */
[----:B------:R-:W-:Y:S01]  /*6870*/  USHF.L.U32 UR49, UR26, 0x7, URZ ;  /* 0x000000071a317899 */ /* 0x000fe200080006ff */
[----:B------:R-:W-:Y:S06]  /*6880*/  IADD3 R91, PT, PT, R91, 0x1, RZ ;  /* 0x000000015b5b7810 */ /* 0x000fec0007ffe0ff */
[----:B------:R-:W1:Y:S01]  /*6890*/  @!UP0 LDCU.128 UR12, c[0x0][0xd10] ;  /* 0x0001a200ff0c87ac */ /* 0x000e620008000c00 */
[----:B------:R-:W2:Y:S01]  /*68a0*/  @!UP0 LDCU UR5, c[0x0][0xd0c] ;  /* 0x0001a180ff0587ac */ /* 0x000ea20008000800 */
[----:B------:R-:W3:Y:S01]  /*68b0*/  @!UP0 LDCU UR10, c[0x0][0xd20] ;  /* 0x0001a400ff0a87ac */ /* 0x000ee20008000800 */
[----:B-1----:R-:W-:Y:S02]  /*68c0*/  UIMAD.WIDE.U32 UR8, UR39, UR12, URZ ;  /* 0x0000000c270872a5 */ /* 0x002fe4000f8e00ff */
[----:B------:R-:W-:Y:S02]  /*68d0*/  UIMAD.WIDE.U32 UR6, UR38, UR15, URZ ;  /* 0x0000000f260672a5 */ /* 0x000fe4000f8e00ff */
[----:B------:R-:W-:Y:S03]  /*68e0*/  @!UP0 UISETP.NE.AND UP1, UPT, UR14, 0x1, UPT ;  /* 0x000000010e00888c */ /* 0x000fe6000bf25270 */
[----:B------:R-:W-:Y:S01]  /*68f0*/  @!UP0 UMOV UR4, UR9 ;  /* 0x0000000900048c82 */ /* 0x000fe20008000000 */
[----:B--2---:R-:W-:Y:S02]  /*6900*/  @!UP0 UISETP.NE.AND UP2, UPT, UR5, 0x1, UPT ;  /* 0x000000010500888c */ /* 0x004fe4000bf45270 */
[----:B------:R-:W-:Y:S01]  /*6910*/  @!UP0 USHF.R.U32.HI UR4, URZ, UR13, UR4 ;  /* 0x0000000dff048299 */ /* 0x000fe20008011604 */
[----:B------:R-:W-:Y:S02]  /*6920*/  @!UP0 UMOV UR6, UR7 ;  /* 0x0000000700068c82 */ /* 0x000fe40008000000 */
[----:B---3--:R-:W-:Y:S02]  /*6930*/  @!UP0 USHF.R.U32.HI UR6, URZ, UR10, UR6 ;  /* 0x0000000aff068299 */ /* 0x008fe40008011606 */
[----:B------:R-:W-:Y:S02]  /*6940*/  @!UP0 USEL UR7, UR39, UR4, !UP2 ;  /* 0x0000000427078287 */ /* 0x000fe4000d000000 */
[----:B------:R-:W-:Y:S04]  /*6950*/  @!UP0 USEL UR6, UR38, UR6, !UP1 ;  /* 0x0000000626068287 */ /* 0x000fe8000c800000 */
[----:B------:R-:W-:Y:S02]  /*6960*/  @!UP0 UIADD3 UR4, UPT, UPT, -UR7, UR6, URZ ;  /* 0x0000000607048290 */ /* 0x000fe4000fffe1ff */
[----:B------:R-:W-:Y:S02]  /*6970*/  @!UP0 UIADD3 UR6, UPT, UPT, UR7, -UR6, URZ ;  /* 0x8000000607068290 */ /* 0x000fe4000fffe0ff */
[----:B------:R-:W-:Y:S02]  /*6980*/  @!UP0 UIMAD UR39, UR4, UR5, UR39 ;  /* 0x00000005042782a4 */ /* 0x000fe4000f8e0227 */
[----:B------:R-:W-:Y:S01]  /*6990*/  @!UP0 UIMAD UR38, UR6, UR14, UR38 ;  /* 0x0000000e062682a4 */ /* 0x000fe2000f8e0226 */
[----:B------:R-:W-:Y:S11]  /*69a0*/  @!P0 BRA `(.L_x_92) ;  /* 0x00000000007c8947 */ /* 0x000ff60003800000 */
[----:B------:R-:W1:Y:S01]  /*69b0*/  LDCU.64 UR8, c[0x4][0x80] ;  /* 0x01001000ff0877ac */ /* 0x000e620008000a00 */
[----:B------:R-:W-:Y:S01]  /*69c0*/  MOV R16, 0x0 ;  /* 0x0000000000107802 */ /* 0x000fe20000000f00 */
[----:B------:R-:W-:Y:S02]  /*69d0*/  HFMA2 R12, -RZ, RZ, 0, 5.9604644775390625e-08 ;  /* 0x00000001ff0c7431 */ /* 0x000fe400000001ff */
[----:B------:R-:W-:Y:S01]  /*69e0*/  IMAD.MOV.U32 R8, RZ, RZ, 0x70 ;  /* 0x00000070ff087424 */ /* 0x000fe200078e00ff */
[----:B------:R2:W3:Y:S01]  /*69f0*/  LDC.64 R14, c[0x4][R16] ;  /* 0x01000000100e7b82 */ /* 0x0004e20000000a00 */
[----:B------:R-:W4:Y:S01]  /*6a00*/  LDCU.64 UR6, c[0x4][0x88] ;  /* 0x01001100ff0677ac */ /* 0x000f220008000a00 */
[----:B------:R-:W-:Y:S01]  /*6a10*/  IMAD.MOV.U32 R13, RZ, RZ, RZ ;  /* 0x000000ffff0d7224 */ /* 0x000fe200078e00ff */
[----:B------:R-:W2:Y:S01]  /*6a20*/  LDCU.64 UR4, c[0x4][0x8] ;  /* 0x01000100ff0477ac */ /* 0x000ea20008000a00 */
[----:B-1----:R-:W-:Y:S01]  /*6a30*/  MOV R5, UR9 ;  /* 0x0000000900057c02 */ /* 0x002fe20008000f00 */
[----:B------:R-:W-:Y:S01]  /*6a40*/  IMAD.U32 R4, RZ, RZ, UR8 ;  /* 0x00000008ff047e24 */ /* 0x000fe2000f8e00ff */
[----:B----4-:R-:W-:Y:S01]  /*6a50*/  MOV R7, UR7 ;  /* 0x0000000700077c02 */ /* 0x010fe20008000f00 */
[----:B------:R-:W-:Y:S01]  /*6a60*/  IMAD.U32 R6, RZ, RZ, UR6 ;  /* 0x00000006ff067e24 */ /* 0x000fe2000f8e00ff */
[----:B--2---:R-:W-:Y:S01]  /*6a70*/  MOV R11, UR5 ;  /* 0x00000005000b7c02 */ /* 0x004fe20008000f00 */
[----:B------:R-:W-:Y:S02]  /*6a80*/  IMAD.U32 R10, RZ, RZ, UR4 ;  /* 0x00000004ff0a7e24 */ /* 0x000fe4000f8e00ff */
[----:B------:R-:W-:Y:S07]  /*6a90*/  LEPC R20, `(.L_x_93) ;  /* 0x000000001014794e */ /* 0x000fee0000000000 */
[----:B---3-5:R-:W-:Y:S05]  /*6aa0*/  CALL.ABS.NOINC R14 ;  /* 0x000000000e007343 */ /* 0x028fea0003c00000 */
.L_x_93:
[----:B------:R-:W1:Y:S01]  /*6ab0*/  LDCU.64 UR8, c[0x4][0x80] ;  /* 0x01001000ff0877ac */ /* 0x000e620008000a00 */
[----:B------:R-:W2:Y:S01]  /*6ac0*/  LDC.64 R16, c[0x4][R16] ;  /* 0x0100000010107b82 */ /* 0x000ea20000000a00 */
[----:B------:R-:W-:Y:S02]  /*6ad0*/  HFMA2 R12, -RZ, RZ, 0, 5.9604644775390625e-08 ;  /* 0x00000001ff0c7431 */ /* 0x000fe400000001ff */
[----:B------:R-:W-:Y:S02]  /*6ae0*/  IMAD.MOV.U32 R8, RZ, RZ, 0x70 ;  /* 0x00000070ff087424 */ /* 0x000fe400078e00ff */
[----:B------:R-:W-:Y:S01]  /*6af0*/  IMAD.MOV.U32 R13, RZ, RZ, RZ ;  /* 0x000000ffff0d7224 */ /* 0x000fe200078e00ff */
[----:B------:R-:W3:Y:S01]  /*6b00*/  LDCU.64 UR6, c[0x4][0x88] ;  /* 0x01001100ff0677ac */ /* 0x000ee20008000a00 */
[----:B------:R-:W4:Y:S01]  /*6b10*/  LDCU.64 UR4, c[0x4][0x8] ;  /* 0x01000100ff0477ac */ /* 0x000f220008000a00 */
[----:B-1----:R-:W-:Y:S02]  /*6b20*/  MOV R4, UR8 ;  /* 0x0000000800047c02 */ /* 0x002fe40008000f00 */
[----:B------:R-:W-:Y:S02]  /*6b30*/  MOV R5, UR9 ;  /* 0x0000000900057c02 */ /* 0x000fe40008000f00 */
[----:B---3--:R-:W-:Y:S01]  /*6b40*/  MOV R7, UR7 ;  /* 0x0000000700077c02 */ /* 0x008fe20008000f00 */
[----:B------:R-:W-:Y:S01]  /*6b50*/  IMAD.U32 R6, RZ, RZ, UR6 ;  /* 0x00000006ff067e24 */ /* 0x000fe2000f8e00ff */
[----:B----4-:R-:W-:Y:S01]  /*6b60*/  MOV R11, UR5 ;  /* 0x00000005000b7c02 */ /* 0x010fe20008000f00 */
[----:B------:R-:W-:Y:S02]  /*6b70*/  IMAD.U32 R10, RZ, RZ, UR4 ;  /* 0x00000004ff0a7e24 */ /* 0x000fe4000f8e00ff */
[----:B------:R-:W-:Y:S07]  /*6b80*/  LEPC R20, `(.L_x_92) ;  /* 0x000000001014794e */ /* 0x000fee0000000000 */
[----:B--2---:R-:W-:Y:S05]  /*6b90*/  CALL.ABS.NOINC R16 ;  /* 0x0000000010007343 */ /* 0x004fea0003c00000 */
.L_x_92:
[----:B------:R-:W-:Y:S05]  /*6ba0*/  BSYNC.RECONVERGENT B6 ;  /* 0x0000000000067941 */ /* 0x000fea0003800200 */
.L_x_91:
[----:B------:R-:W-:Y:S02]  /*6bb0*/  R2UR UR6, R87 ;  /* 0x00000000570672ca */ /* 0x000fe400000e0000 */
[----:B------:R-:W-:Y:S02]  /*6bc0*/  R2UR UR5, R83 ;  /* 0x00000000530572ca */ /* 0x000fe400000e0000 */
[----:B------:R-:W-:Y:S02]  /*6bd0*/  R2UR UR4, R82 ;  /* 0x00000000520472ca */ /* 0x000fe400000e0000 */
[----:B------:R-:W-:Y:S02]  /*6be0*/  ISETP.NE.U32.AND P4, PT, R76, RZ, PT ;  /* 0x000000ff4c00720c */ /* 0x000fe40003f85070 */
[----:B------:R-:W-:Y:S02]  /*6bf0*/  ISETP.NE.U32.AND P2, PT, RZ, UR58, PT ;  /* 0x0000003aff007c0c */ /* 0x000fe4000bf45070 */
[----:B------:R-:W-:Y:S02]  /*6c00*/  ISETP.NE.AND.EX P4, PT, R77, RZ, PT, P4 ;  /* 0x000000ff4d00720c */ /* 0x000fe40003f85340 */
[----:B------:R-:W-:Y:S01]  /*6c10*/  ISETP.NE.AND.EX P2, PT, RZ, UR59, PT, P2 ;  /* 0x0000003bff007c0c */ /* 0x000fe2000bf45320 */
[----:B------:R-:W-:Y:S02]  /*6c20*/  UISETP.NE.AND UP2, UPT, UR6, URZ, UPT ;  /* 0x000000ff0600728c */ /* 0x000fe4000bf45270 */
[----:B------:R-:W-:Y:S04]  /*6c30*/  UISETP.NE.U32.AND UP0, UPT, UR5, URZ, UPT ;  /* 0x000000ff0500728c */ /* 0x000fe8000bf05070 */
[----:B------:R-:W-:Y:S01]  /*6c40*/  UISETP.NE.AND.EX UP1, UPT, UR4, URZ, UPT, UP0 ;  /* 0x000000ff0400728c */ /* 0x000fe2000bf25300 */
[----:B------:R-:W-:Y:S01]  /*6c50*/  PLOP3.LUT P1, PT, PT, PT, UP2, 0x80, 0x8 ;  /* 0x000000000008781c */ /* 0x000fe20003f2f028 */
[----:B------:R-:W-:Y:S03]  /*6c60*/  UPLOP3.LUT UP0, UPT, UPT, UPT, UPT, 0x40, 0x4 ;  /* 0x000000000004789c */ /* 0x000fe60003f0e870 */
[----:B------:R-:W-:Y:S06]  /*6c70*/  @UP2 UPLOP3.LUT UP0, UPT, UPT, UPT, UP1, 0x80, 0x8 ;  /* 0x000000000008289c */ /* 0x000fec0003f0f010 */
[----:B------:R-:W-:Y:S01]  /*6c80*/  PLOP3.LUT P0, PT, PT, PT, UP0, 0x80, 0x8 ;  /* 0x000000000008781c */ /* 0x000fe20003f0f008 */
[----:B------:R-:W-:Y:S01]  /*6c90*/  @!UPT UIADD3 URZ, UPT, UPT, URZ, URZ, URZ ;  /* 0x000000fffffff290 */ /* 0x000fe2000fffe0ff */
[----:B------:R-:W-:Y:S11]  /*6ca0*/  BRA.U !UP1, `(.L_x_94) ;  /* 0x0000000109407547 */ /* 0x000ff6000b800000 */
[----:B------:R-:W-:Y:S01]  /*6cb0*/  UISETP.NE.U32.AND UP0, UPT, UR58, URZ, UPT ;  /* 0x000000ff3a00728c */ /* 0x000fe2000bf05070 */
[----:B------:R-:W-:Y:S01]  /*6cc0*/  R2UR UR6, R83 ;  /* 0x00000000530672ca */ /* 0x000fe200000e0000 */
[----:B------:R-:W1:Y:S01]  /*6cd0*/  LDCU.64 UR8, c[0x0][0x358] ;  /* 0x00006b00ff0877ac */ /* 0x000e620008000a00 */
[----:B------:R-:W-:Y:S02]  /*6ce0*/  HFMA2 R78, -RZ, RZ, 0, 5.9604644775390625e-08 ;  /* 0x00000001ff4e7431 */ /* 0x000fe400000001ff */
[----:B------:R-:W-:Y:S01]  /*6cf0*/  IMAD.MOV.U32 R0, RZ, RZ, 0x1 ;  /* 0x00000001ff007424 */ /* 0x000fe200078e00ff */
[----:B------:R-:W-:Y:S06]  /*6d00*/  UISETP.NE.AND.EX UP0, UPT, UR59, URZ, UPT, UP0 ;  /* 0x000000ff3b00728c */ /* 0x000fec000bf05300 */
[----:B------:R-:W-:Y:S05]  /*6d10*/  PLOP3.LUT P3, PT, PT, PT, UP0, 0x80, 0x8 ;  /* 0x000000000008781c */ /* 0x000fea0003f6f008 */
[----:B------:R-:W2:Y:S01]  /*6d20*/  @UP0 LDCU.64 UR4, c[0x0][0xa88] ;  /* 0x00015100ff0407ac */ /* 0x000ea20008000a00 */
[----:B------:R-:W-:Y:S07]  /*6d30*/  @UP0 UIMAD UR6, UR36, UR6, URZ ;  /* 0x00000006240602a4 */ /* 0x000fee000f8e02ff */
[----:B------:R-:W-:Y:S01]  /*6d40*/  @!P3 PRMT R78, R0, 0x7610, R78 ;  /* 0x00007610004eb816 */ /* 0x000fe2000000004e */
[----:B--2---:R-:W-:Y:S06]  /*6d50*/  @UP0 UIMAD.WIDE UR4, UR6, 0x4, UR4 ;  /* 0x00000004060408a5 */ /* 0x004fec000f8e0204 */
[----:B------:R-:W-:Y:S02]  /*6d60*/  IMAD.U32 R4, RZ, RZ, UR4 ;  /* 0x00000004ff047e24 */ /* 0x000fe4000f8e00ff */
[----:B------:R-:W-:Y:S03]  /*6d70*/  IMAD.U32 R5, RZ, RZ, UR5 ;  /* 0x00000005ff057e24 */ /* 0x000fe6000f8e00ff */
[----:B------:R-:W2:Y:S02]  /*6d80*/  @!UP0 LDCU UR4, c[0x0][0xa80] ;  /* 0x00015000ff0487ac */ /* 0x000ea40008000800 */
[----:B-1---5:R1:W5:Y:S02]  /*6d90*/  @P3 LDG.E R41, desc[UR8][R4.64] ;  /* 0x0000000804293981 */ /* 0x022364000c1e1900 */
[----:B-12---:R-:W-:Y:S02]  /*6da0*/  @!P3 MOV R41, UR4 ;  /* 0x000000040029bc02 */ /* 0x006fe40008000f00 */
.L_x_94:
[----:B------:R-:W-:Y:S05]  /*6db0*/  @!P4 BRA `(.L_x_95) ;  /* 0x000000000024c947 */ /* 0x000fea0003800000 */
[----:B------:R-:W-:Y:S01]  /*6dc0*/  ISETP.NE.U32.AND P3, PT, R74, RZ, PT ;  /* 0x000000ff4a00720c */ /* 0x000fe20003f65070 */
[----:B------:R-:W1:Y:S03]  /*6dd0*/  LDCU.64 UR4, c[0x0][0x358] ;  /* 0x00006b00ff0477ac */ /* 0x000e660008000a00 */
[----:B------:R-:W-:Y:S11]  /*6de0*/  ISETP.NE.AND.EX P3, PT, R75, RZ, PT, P3 ;  /* 0x000000ff4b00720c */ /* 0x000ff60003f65330 */
[----:B------:R-:W-:Y:S02]  /*6df0*/  @!UPT UIADD3 URZ, UPT, UPT, URZ, URZ, URZ ;  /* 0x000000fffffff290 */ /* 0x000fe4000fffe0ff */
[----:B------:R-:W2:Y:S01]  /*6e00*/  @P3 LDC.64 R4, c[0x0][0xaa8] ;  /* 0x0002aa00ff043b82 */ /* 0x000ea20000000a00 */
[----:B------:R-:W-:Y:S04]  /*6e10*/  @P3 IMAD R0, R76, UR36, RZ ;  /* 0x000000244c003c24 */ /* 0x000fe8000f8e02ff */
[----:B--2---:R-:W-:Y:S05]  /*6e20*/  @P3 IMAD.WIDE R4, R0, 0x4, R4 ;  /* 0x0000000400043825 */ /* 0x004fea00078e0204 */
[----:B-1---5:R1:W5:Y:S02]  /*6e30*/  @P3 LDG.E R36, desc[UR4][R4.64] ;  /* 0x0000000404243981 */ /* 0x022364000c1e1900 */
[----:B-1----:R-:W2:Y:S02]  /*6e40*/  @!P3 LDC R36, c[0x0][0xaa0] ;  /* 0x0002a800ff24bb82 */ /* 0x002ea40000000800 */
.L_x_95:
[----:B-----5:R-:W-:Y:S01]  /*6e50*/  FSETP.NEU.AND P3, PT, R41, RZ, PT ;  /* 0x000000ff2900720b */ /* 0x020fe20003f6d000 */
[----:B------:R-:W-:Y:S01]  /*6e60*/  IMAD.U32 R3, RZ, RZ, UR37 ;  /* 0x00000025ff037e24 */ /* 0x000fe2000f8e00ff */
[----:B------:R-:W-:Y:S01]  /*6e70*/  SEL R5, RZ, 0xffffffff, P2 ;  /* 0xffffffffff057807 */ /* 0x000fe20001000000 */
[----:B------:R-:W-:Y:S01]  /*6e80*/  BSSY B1, `(.L_x_96) ;  /* 0x0000067000017945 */ /* 0x000fe20003800000 */
[----:B------:R-:W-:Y:S01]  /*6e90*/  @P1 LOP3.LUT P2, RZ, R78, 0xff, RZ, 0xc0, !PT ;  /* 0x000000ff4eff1812 */ /* 0x000fe2000784c0ff */
[----:B------:R-:W-:Y:S01]  /*6ea0*/  IMAD.MOV.U32 R102, RZ, RZ, 0x1 ;  /* 0x00000001ff667424 */ /* 0x000fe200078e00ff */
[----:B------:R-:W-:Y:S01]  /*6eb0*/  @P1 SEL R4, RZ, 0xffffffff, P3 ;  /* 0xffffffffff041807 */ /* 0x000fe20001800000 */
[----:B------:R-:W-:Y:S01]  /*6ec0*/  IMAD.IADD R92, R94, 0x1, R73 ;  /* 0x000000015e5c7824 */ /* 0x000fe200078e0249 */
[----:B------:R-:W-:Y:S01]  /*6ed0*/  LOP3.LUT P4, R89, R78, 0xff, RZ, 0xc0, !PT ;  /* 0x000000ff4e597812 */ /* 0x000fe2000788c0ff */
[----:B------:R-:W-:Y:S01]  /*6ee0*/  IMAD.IADD R90, R94, 0x1, R79 ;  /* 0x000000015e5a7824 */ /* 0x000fe200078e024f */
[C---:B------:R-:W-:Y:S01]  /*6ef0*/  @P0 SEL R4, R5.reuse, R4, !P2 ;  /* 0x0000000405040207 */ /* 0x040fe20005000000 */
[----:B------:R-:W-:Y:S01]  /*6f00*/  IMAD.MOV.U32 R101, RZ, RZ, RZ ;  /* 0x000000ffff657224 */ /* 0x000fe200078e00ff */
[----:B------:R-:W-:Y:S01]  /*6f10*/  PLOP3.LUT P0, PT, PT, PT, UP1, 0x80, 0x8 ;  /* 0x000000000008781c */ /* 0x000fe20003f0f018 */
[----:B------:R-:W-:Y:S01]  /*6f20*/  IMAD.MOV.U32 R72, RZ, RZ, RZ ;  /* 0x000000ffff487224 */ /* 0x000fe200078e00ff */
[----:B------:R-:W-:Y:S02]  /*6f30*/  @P1 LOP3.LUT R4, R4, 0x1, RZ, 0xc0, !PT ;  /* 0x0000000104041812 */ /* 0x000fe400078ec0ff */
[----:B------:R-:W-:Y:S02]  /*6f40*/  CS2R R70, SRZ ;  /* 0x0000000000467805 */ /* 0x000fe4000001ff00 */
[----:B------:R-:W-:Y:S02]  /*6f50*/  CS2R R68, SRZ ;  /* 0x0000000000447805 */ /* 0x000fe4000001ff00 */
[----:B------:R-:W-:Y:S02]  /*6f60*/  CS2R R66, SRZ ;  /* 0x0000000000427805 */ /* 0x000fe4000001ff00 */
[----:B------:R-:W-:Y:S01]  /*6f70*/  ISETP.NE.U32.OR P5, PT, R4, 0x1, !P1 ;  /* 0x000000010400780c */ /* 0x000fe20004fa5470 */
[----:B------:R-:W-:Y:S01]  /*6f80*/  IMAD.U32 R4, RZ, RZ, UR37 ;  /* 0x00000025ff047e24 */ /* 0x000fe2000f8e00ff */
[----:B------:R-:W-:Y:S02]  /*6f90*/  CS2R R64, SRZ ;  /* 0x0000000000407805 */ /* 0x000fe4000001ff00 */
[----:B------:R-:W-:Y:S02]  /*6fa0*/  CS2R R62, SRZ ;  /* 0x00000000003e7805 */ /* 0x000fe4000001ff00 */
[----:B------:R-:W-:Y:S02]  /*6fb0*/  P2R R100, PR, RZ, 0x20 ;  /* 0x00000020ff647803 */ /* 0x000fe40000000000 */
[----:B------:R-:W-:Y:S02]  /*6fc0*/  CS2R R60, SRZ ;  /* 0x00000000003c7805 */ /* 0x000fe4000001ff00 */
[----:B------:R-:W-:Y:S02]  /*6fd0*/  SHF.L.U32 R0, R4, 0x1f, RZ ;  /* 0x0000001f04007819 */ /* 0x000fe400000006ff */
[----:B------:R-:W-:Y:S02]  /*6fe0*/  CS2R R58, SRZ ;  /* 0x00000000003a7805 */ /* 0x000fe4000001ff00 */
[----:B------:R-:W-:Y:S02]  /*6ff0*/  SEL R4, RZ, 0xffffffff, P3 ;  /* 0xffffffffff047807 */ /* 0x000fe40001800000 */
[----:B------:R-:W-:Y:S02]  /*7000*/  CS2R R56, SRZ ;  /* 0x0000000000387805 */ /* 0x000fe4000001ff00 */
[----:B------:R-:W-:Y:S02]  /*7010*/  CS2R R54, SRZ ;  /* 0x0000000000367805 */ /* 0x000fe4000001ff00 */
[----:B------:R-:W-:Y:S02]  /*7020*/  CS2R R52, SRZ ;  /* 0x0000000000347805 */ /* 0x000fe4000001ff00 */
[----:B------:R-:W-:Y:S02]  /*7030*/  @P0 SEL R4, R5, R4, !P4 ;  /* 0x0000000405040207 */ /* 0x000fe40006000000 */
[----:B------:R-:W-:Y:S02]  /*7040*/  CS2R R50, SRZ ;  /* 0x0000000000327805 */ /* 0x000fe4000001ff00 */
[----:B------:R-:W-:Y:S02]  /*7050*/  @P5 SHF.L.U32 R6, RZ, 0x1f, RZ ;  /* 0x0000001fff065819 */ /* 0x000fe400000006ff */
[----:B------:R-:W-:Y:S02]  /*7060*/  CS2R R48, SRZ ;  /* 0x0000000000307805 */ /* 0x000fe4000001ff00 */
[----:B------:R-:W-:Y:S02]  /*7070*/  LOP3.LUT R4, R4, 0x1, RZ, 0xc0, !PT ;  /* 0x0000000104047812 */ /* 0x000fe400078ec0ff */
[----:B------:R-:W-:Y:S01]  /*7080*/  CS2R R46, SRZ ;  /* 0x00000000002e7805 */ /* 0x000fe2000001ff00 */
[----:B------:R-:W1:Y:S01]  /*7090*/  @P5 SYNCS.PHASECHK.TRANS64.TRYWAIT P2, [UR46+0x30], R6 ;  /* 0x00003006ff0055a7 */ /* 0x000e62000804112e */
[----:B------:R-:W-:Y:S02]  /*70a0*/  ISETP.NE.AND P0, PT, RZ, UR37, PT ;  /* 0x00000025ff007c0c */ /* 0x000fe4000bf05270 */
[----:B------:R-:W-:Y:S02]  /*70b0*/  CS2R R44, SRZ ;  /* 0x00000000002c7805 */ /* 0x000fe4000001ff00 */
[----:B------:R-:W-:Y:S02]  /*70c0*/  ISETP.NE.U32.AND P3, PT, R4, 0x1, PT ;  /* 0x000000010400780c */ /* 0x000fe40003f65070 */
[----:B------:R-:W-:Y:S01]  /*70d0*/  CS2R R42, SRZ ;  /* 0x00000000002a7805 */ /* 0x000fe2000001ff00 */
[----:B------:R-:W-:Y:S01]  /*70e0*/  IMAD.MOV.U32 R40, RZ, RZ, RZ ;  /* 0x000000ffff287224 */ /* 0x000fe200078e00ff */
[----:B------:R-:W-:Y:S01]  /*70f0*/  SEL R38, RZ, 0xe0, P0 ;  /* 0x000000e0ff267807 */ /* 0x000fe20000000000 */
[----:B------:R-:W-:Y:S01]  /*7100*/  IMAD R37, R3, 0xe0, R2 ;  /* 0x000000e003257824 */ /* 0x000fe200078e0202 */
[----:B------:R-:W-:Y:S01]  /*7110*/  P2R R103, PR, RZ, 0x8 ;  /* 0x00000008ff677803 */ /* 0x000fe20000000000 */
[----:B------:R3:W4:Y:S01]  /*7120*/  SYNCS.PHASECHK.TRANS64.TRYWAIT P1, [UR46+0xa0], R0 ;  /* 0x0000a000ff0075a7 */ /* 0x000722000802112e */
[----:B-1----:R-:W-:Y:S01]  /*7130*/  @P5 SEL R102, RZ, 0x1, !P2 ;  /* 0x00000001ff665807 */ /* 0x002fe20005000000 */
[----:B---3--:R-:W-:Y:S06]  /*7140*/  @!P5 BRA `(.L_x_97) ;  /* 0x0000000000e8d947 */ /* 0x008fec0003800000 */
[----:B------:R-:W-:Y:S01]  /*7150*/  IMAD.MOV.U32 R40, RZ, RZ, RZ ;  /* 0x000000ffff287224 */ /* 0x000fe200078e00ff */
[----:B------:R-:W-:Y:S01]  /*7160*/  ISETP.NE.AND P0, PT, R102, RZ, PT ;  /* 0x000000ff6600720c */ /* 0x000fe20003f05270 */
[----:B------:R-:W-:Y:S01]  /*7170*/  BSSY B0, `(.L_x_98) ;  /* 0x0000014000007945 */ /* 0x000fe20003800000 */
[----:B------:R-:W-:Y:S02]  /*7180*/  CS2R R42, SRZ ;  /* 0x00000000002a7805 */ /* 0x000fe4000001ff00 */
        /* <DEDUP_REMOVED lines=13> */
[----:B------:R-:W-:Y:S01]  /*7260*/  CS2R R70, SRZ ;  /* 0x0000000000467805 */ /* 0x000fe2000001ff00 */
[----:B------:R-:W-:Y:S06]  /*7270*/  @P0 BRA `(.L_x_99) ;  /* 0x00000000000c0947 */ /* 0x000fec0003800000 */
[----:B------:R-:W-:Y:S04]  /*7280*/  SHF.L.U32 R4, RZ, 0x1f, RZ ;  /* 0x0000001fff047819 */ /* 0x000fe800000006ff */
[----:B------:R-:W1:Y:S02]  /*7290*/  SYNCS.PHASECHK.TRANS64.TRYWAIT P0, [UR46+0x30], R4 ;  /* 0x00003004ff0075a7 */ /* 0x000e64000800112e */
[----:B-1----:R-:W-:Y:S05]  /*72a0*/  @!P0 BRA `(.L_x_100) ;  /* 0x0000007c00948947 */ /* 0x002fea0003800000 */
.L_x_99:
[----:B------:R-:W-:Y:S05]  /*72b0*/  BSYNC B0 ;  /* 0x0000000000007941 */ /* 0x000fea0003800000 */
.L_x_98:
[----:B------:R-:W-:Y:S01]  /*72c0*/  ISETP.NE.AND P0, PT, R103, RZ, PT ;  /* 0x000000ff6700720c */ /* 0x000fe20003f05270 */
[----:B------:R-:W-:Y:S11]  /*72d0*/  HFMA2 R101, -RZ, RZ, 0, 5.9604644775390625e-08 ;  /* 0x00000001ff657431 */ /* 0x000ff600000001ff */
[----:B------:R-:W-:Y:S01]  /*72e0*/  @!UPT UIADD3 URZ, UPT, UPT, URZ, URZ, URZ ;  /* 0x000000fffffff290 */ /* 0x000fe2000fffe0ff */
[----:B------:R3:W1:Y:S04]  /*72f0*/  @P0 LDS R72, [R90+0xe00] ;  /* 0x000e00005a480984 */ /* 0x0006680000000800 */
[----:B------:R3:W1:Y:S04]  /*7300*/  @P0 LDS R40, [R81+UR46+0x200] ;  /* 0x0002002e51280984 */ /* 0x0006680008000800 */
[----:B------:R3:W1:Y:S04]  /*7310*/  @P0 LDS R42, [R92+0x200] ;  /* 0x000200005c2a0984 */ /* 0x0006680000000800 */
[----:B------:R3:W1:Y:S04]  /*7320*/  @P0 LDS R43, [R79] ;  /* 0x000000004f2b0984 */ /* 0x0006680000000800 */
[----:B------:R3:W1:Y:S04]  /*7330*/  @P0 LDS R44, [R90] ;  /* 0x000000005a2c0984 */ /* 0x0006680000000800 */
[----:B------:R3:W1:Y:S04]  /*7340*/  @P0 LDS R45, [R81+UR46+0x400] ;  /* 0x0004002e512d0984 */ /* 0x0006680008000800 */
[----:B------:R3:W1:Y:S04]  /*7350*/  @P0 LDS R46, [R92+0x400] ;  /* 0x000400005c2e0984 */ /* 0x0006680000000800 */
[----:B------:R3:W1:Y:S04]  /*7360*/  @P0 LDS R47, [R79+0x200] ;  /* 0x000200004f2f0984 */ /* 0x0006680000000800 */
[----:B------:R3:W1:Y:S04]  /*7370*/  @P0 LDS R48, [R90+0x200] ;  /* 0x000200005a300984 */ /* 0x0006680000000800 */
        /* <DEDUP_REMOVED lines=22> */
[----:B------:R3:W1:Y:S02]  /*74e0*/  @P0 LDS R71, [R79+0xe00] ;  /* 0x000e00004f470984 */ /* 0x0006640000000800 */
.L_x_97:
[----:B------:R-:W-:Y:S05]  /*74f0*/  BSYNC B1 ;  /* 0x0000000000017941 */ /* 0x000fea0003800000 */
.L_x_96:
[----:B------:R-:W-:Y:S05]  /*7500*/  IMAD.IADD R39, R37, 0x1, R38 ;  /* 0x0000000125277824 */ /* 0x000fea00078e0226 */
[----:B-1----:R-:W-:Y:S04]  /*7510*/  SHF.R.U32.HI R3, RZ, 0x15, R39 ;  /* 0x00000015ff037819 */ /* 0x002fe80000011627 */
[----:B------:R-:W-:Y:S01]  /*7520*/  LOP3.LUT P0, RZ, R3, 0x3, R80, 0x48, !PT ;  /* 0x0000000303ff7812 */ /* 0x000fe20007804850 */
[----:B------:R-:W-:Y:S01]  /*7530*/  @!UPT UIADD3 URZ, UPT, UPT, URZ, URZ, URZ ;  /* 0x000000fffffff290 */ /* 0x000fe2000fffe0ff */
[----:B----4-:R-:W-:Y:S11]  /*7540*/  @P1 BRA `(.L_x_101) ;  /* 0x0000000000081947 */ /* 0x010ff60003800000 */
[----:B------:R-:W1:Y:S02]  /*7550*/  SYNCS.PHASECHK.TRANS64.TRYWAIT P1, [UR46+0xa0], R0 ;  /* 0x0000a000ff0075a7 */ /* 0x000e64000802112e */
[----:B-1----:R-:W-:Y:S05]  /*7560*/  @!P1 BRA `(.L_x_102) ;  /* 0x0000007800fc9947 */ /* 0x002fea0003800000 */
.L_x_101:
[----:B------:R-:W-:Y:S05]  /*7570*/  @!P0 BRA `(.L_x_103) ;  /* 0x0000000000408947 */ /* 0x000fea0003800000 */
[----:B------:R-:W4:Y:S01]  /*7580*/  LDCU.64 UR8, c[0x4][0x70] ;  /* 0x01000e00ff0877ac */ /* 0x000f220008000a00 */
[----:B------:R-:W-:Y:S01]  /*7590*/  MOV R15, 0x0 ;  /* 0x00000000000f7802 */ /* 0x000fe20000000f00 */
[----:B------:R-:W-:Y:S02]  /*75a0*/  HFMA2 R12, -RZ, RZ, 0, 5.9604644775390625e-08 ;  /* 0x00000001ff0c7431 */ /* 0x000fe400000001ff */
[----:B------:R-:W-:Y:S02]  /*75b0*/  IMAD.MOV.U32 R8, RZ, RZ, 0x192 ;  /* 0x00000192ff087424 */ /* 0x000fe400078e00ff */
[----:B------:R-:W-:Y:S01]  /*75c0*/  IMAD.MOV.U32 R13, RZ, RZ, RZ ;  /* 0x000000ffff0d7224 */ /* 0x000fe200078e00ff */
[----:B------:R-:W5:Y:S01]  /*75d0*/  LDCU.64 UR6, c[0x4][0x78] ;  /* 0x01000f00ff0677ac */ /* 0x000f620008000a00 */
[----:B------:R-:W1:Y:S01]  /*75e0*/  LDC.64 R14, c[0x4][R15] ;  /* 0x010000000f0e7b82 */ /* 0x000e620000000a00 */
[----:B------:R-:W2:Y:S01]  /*75f0*/  LDCU.64 UR4, c[0x4][0x10] ;  /* 0x01000200ff0477ac */ /* 0x000ea20008000a00 */
[----:B----4-:R-:W-:Y:S01]  /*7600*/  MOV R5, UR9 ;  /* 0x0000000900057c02 */ /* 0x010fe20008000f00 */
[----:B------:R-:W-:Y:S01]  /*7610*/  IMAD.U32 R4, RZ, RZ, UR8 ;  /* 0x00000008ff047e24 */ /* 0x000fe2000f8e00ff */
[----:B-----5:R-:W-:Y:S01]  /*7620*/  MOV R7, UR7 ;  /* 0x0000000700077c02 */ /* 0x020fe20008000f00 */
[----:B------:R-:W-:Y:S01]  /*7630*/  IMAD.U32 R6, RZ, RZ, UR6 ;  /* 0x00000006ff067e24 */ /* 0x000fe2000f8e00ff */
[----:B--2---:R-:W-:Y:S01]  /*7640*/  MOV R11, UR5 ;  /* 0x00000005000b7c02 */ /* 0x004fe20008000f00 */
[----:B------:R-:W-:Y:S02]  /*7650*/  IMAD.U32 R10, RZ, RZ, UR4 ;  /* 0x00000004ff0a7e24 */ /* 0x000fe4000f8e00ff */
[----:B------:R-:W-:Y:S07]  /*7660*/  LEPC R20, `(.L_x_103) ;  /* 0x000000001014794e */ /* 0x000fee0000000000 */
[----:B-1-3--:R-:W-:Y:S05]  /*7670*/  CALL.ABS.NOINC R14 ;  /* 0x000000000e007343 */ /* 0x00afea0003c00000 */
.L_x_103:
[----:B------:R-:W-:Y:S05]  /*7680*/  WARPSYNC.ALL ;  /* 0x0000000000007948 */ /* 0x000fea0003800000 */
[----:B------:R-:W-:Y:S01]  /*7690*/  R2UR UR4, R39 ;  /* 0x00000000270472ca */ /* 0x000fe200000e0000 */
[----:B------:R-:W-:Y:S01]  /*76a0*/  BSSY.RECONVERGENT B0, `(.L_x_104) ;  /* 0x0000088000007945 */ /* 0x000fe20003800200 */
[----:B------:R-:W-:Y:S02]  /*76b0*/  R2UR UR5, R98 ;  /* 0x00000000620572ca */ /* 0x000fe400000e0000 */
[----:B------:R-:W-:Y:S09]  /*76c0*/  ISETP.NE.AND P0, PT, R95, RZ, PT ;  /* 0x000000ff5f00720c */ /* 0x000ff20003f05270 */
[----:B------:R-:W4:Y:S01]  /*76d0*/  LDTM.x32 R4, tmem[UR4] ;  /* 0x00000004000479ee */ /* 0x000f2200082c0000 */
[----:B------:R-:W-:Y:S01]  /*76e0*/  NOP ;  /* 0x0000000000007918 */ /* 0x000fe20000000000 */
[----:B----4-:R-:W-:Y:S01]  /*76f0*/  SYNCS.ARRIVE.TRANS64.RED.A1T0 RZ, [UR5], RZ ;  /* 0x000000ffffff79a7 */ /* 0x010fe20008100405 */
[C---:B--2---:R-:W-:Y:S01]  /*7700*/  FMUL R4, R36.reuse, R4 ;  /* 0x0000000424047220 */ /* 0x044fe20000400000 */
[C---:B------:R-:W-:Y:S01]  /*7710*/  FMUL R5, R36.reuse, R5 ;  /* 0x0000000524057220 */ /* 0x040fe20000400000 */
[C---:B------:R-:W-:Y:S01]  /*7720*/  FMUL R6, R36.reuse, R6 ;  /* 0x0000000624067220 */ /* 0x040fe20000400000 */
[C---:B------:R-:W-:Y:S01]  /*7730*/  FMUL R7, R36.reuse, R7 ;  /* 0x0000000724077220 */ /* 0x040fe20000400000 */
[C---:B------:R-:W-:Y:S01]  /*7740*/  FFMA R4, R41.reuse, R40, R4 ;  /* 0x0000002829047223 */ /* 0x040fe20000000004 */
[C---:B------:R-:W-:Y:S01]  /*7750*/  FFMA R5, R41.reuse, R42, R5 ;  /* 0x0000002a29057223 */ /* 0x040fe20000000005 */
[C---:B------:R-:W-:Y:S01]  /*7760*/  FFMA R6, R41.reuse, R43, R6 ;  /* 0x0000002b29067223 */ /* 0x040fe20000000006 */
[C---:B------:R-:W-:Y:S01]  /*7770*/  FFMA R7, R41.reuse, R44, R7 ;  /* 0x0000002c29077223 */ /* 0x040fe20000000007 */
[C---:B------:R-:W-:Y:S01]  /*7780*/  FMUL R8, R36.reuse, R8 ;  /* 0x0000000824087220 */ /* 0x040fe20000400000 */
[----:B------:R2:W-:Y:S01]  /*7790*/  STS [R81+UR46+0x200], R4 ;  /* 0x0002000451007988 */ /* 0x0005e2000800082e */
[C---:B------:R-:W-:Y:S01]  /*77a0*/  FMUL R9, R36.reuse, R9 ;  /* 0x0000000924097220 */ /* 0x040fe20000400000 */
[C---:B------:R-:W-:Y:S01]  /*77b0*/  FMUL R10, R36.reuse, R10 ;  /* 0x0000000a240a7220 */ /* 0x040fe20000400000 */
[C---:B------:R-:W-:Y:S01]  /*77c0*/  FFMA R8, R41.reuse, R45, R8 ;  /* 0x0000002d29087223 */ /* 0x040fe20000000008 */
[----:B------:R2:W-:Y:S01]  /*77d0*/  STS [R92+0x200], R5 ;  /* 0x000200055c007388 */ /* 0x0005e20000000800 */
[C---:B------:R-:W-:Y:S01]  /*77e0*/  FFMA R9, R41.reuse, R46, R9 ;  /* 0x0000002e29097223 */ /* 0x040fe20000000009 */
[C---:B------:R-:W-:Y:S01]  /*77f0*/  FFMA R10, R41.reuse, R47, R10 ;  /* 0x0000002f290a7223 */ /* 0x040fe2000000000a */
[C---:B------:R-:W-:Y:S01]  /*7800*/  FMUL R11, R36.reuse, R11 ;  /* 0x0000000b240b7220 */ /* 0x040fe20000400000 */
[----:B------:R2:W-:Y:S01]  /*7810*/  STS [R79], R6 ;  /* 0x000000064f007388 */ /* 0x0005e20000000800 */
[C---:B------:R-:W-:Y:S01]  /*7820*/  FMUL R12, R36.reuse, R12 ;  /* 0x0000000c240c7220 */ /* 0x040fe20000400000 */
[C---:B------:R-:W-:Y:S01]  /*7830*/  FMUL R13, R36.reuse, R13 ;  /* 0x0000000d240d7220 */ /* 0x040fe20000400000 */
[C---:B------:R-:W-:Y:S01]  /*7840*/  FFMA R11, R41.reuse, R48, R11 ;  /* 0x00000030290b7223 */ /* 0x040fe2000000000b */
[----:B------:R2:W-:Y:S01]  /*7850*/  STS [R90], R7 ;  /* 0x000000075a007388 */ /* 0x0005e20000000800 */
        /* <DEDUP_REMOVED lines=11> */
[----:B------:R2:W-:Y:S01]  /*7910*/  STS [R79+0x200], R10 ;  /* 0x0002000a4f007388 */ /* 0x0005e20000000800 */
[C---:B------:R-:W-:Y:S01]  /*7920*/  FMUL R18, R36.reuse, R18 ;  /* 0x0000001224127220 */ /* 0x040fe20000400000 */
[C---:B------:R-:W-:Y:S01]  /*7930*/  FMUL R19, R36.reuse, R19 ;  /* 0x0000001324137220 */ /* 0x040fe20000400000 */
[C---:B------:R-:W-:Y:S01]  /*7940*/  FFMA R17, R41.reuse, R54, R17 ;  /* 0x0000003629117223 */ /* 0x040fe20000000011 */
[----:B------:R2:W-:Y:S01]  /*7950*/  STS [R90+0x200], R11 ;  /* 0x0002000b5a007388 */ /* 0x0005e20000000800 */
        /* <DEDUP_REMOVED lines=42> */
[----:B------:R-:W-:Y:S01]  /*7c00*/  FMUL R35, R36, R35 ;  /* 0x0000002324237220 */ /* 0x000fe20000400000 */
[----:B------:R2:W-:Y:S03]  /*7c10*/  STS [R79+0x800], R22 ;  /* 0x000800164f007388 */ /* 0x0005e60000000800 */
[----:B------:R-:W-:Y:S01]  /*7c20*/  FFMA R35, R41, R72, R35 ;  /* 0x0000004829237223 */ /* 0x000fe20000000023 */
[----:B------:R2:W-:Y:S04]  /*7c30*/  STS [R90+0x800], R23 ;  /* 0x000800175a007388 */ /* 0x0005e80000000800 */
[----:B------:R2:W-:Y:S04]  /*7c40*/  STS [R81+UR46+0xc00], R24 ;  /* 0x000c001851007988 */ /* 0x0005e8000800082e */
[----:B------:R2:W-:Y:S04]  /*7c50*/  STS [R92+0xc00], R25 ;  /* 0x000c00195c007388 */ /* 0x0005e80000000800 */
[----:B------:R2:W-:Y:S04]  /*7c60*/  STS [R79+0xa00], R26 ;  /* 0x000a001a4f007388 */ /* 0x0005e80000000800 */
        /* <DEDUP_REMOVED lines=8> */
[----:B------:R2:W-:Y:S01]  /*7cf0*/  STS [R90+0xe00], R35 ;  /* 0x000e00235a007388 */ /* 0x0005e20000000800 */
[----:B------:R-:W-:Y:S01]  /*7d00*/  @!PT LDS RZ, [RZ] ;  /* 0x00000000fffff984 */ /* 0x000fe20000000800 */
[----:B------:R-:W-:Y:S01]  /*7d10*/  @!PT LDS RZ, [RZ] ;  /* 0x00000000fffff984 */ /* 0x000fe20000000800 */
[----:B------:R-:W-:Y:S01]  /*7d20*/  @!PT LDS RZ, [RZ] ;  /* 0x00000000fffff984 */ /* 0x000fe20000000800 */
[----:B------:R-:W-:Y:S01]  /*7d30*/  @!PT LDS RZ, [RZ] ;  /* 0x00000000fffff984 */ /* 0x000fe20000000800 */
[----:B------:R4:W-:Y:S06]  /*7d40*/  MEMBAR.ALL.CTA ;  /* 0x0000000000007992 */ /* 0x0009ec0000008000 */
[----:B----4-:R-:W4:Y:S02]  /*7d50*/  FENCE.VIEW.ASYNC.S ;  /* 0x00000000000073c6 */ /* 0x010f240000000000 */
[----:B----4-:R-:W-:Y:S06]  /*7d60*/  BAR.SYNC.DEFER_BLOCKING 0x1, 0x80 ;  /* 0x0042000000007b1d */ /* 0x010fec0000010000 */
[----:B------:R-:W-:Y:S05]  /*7d70*/  @P0 BRA `(.L_x_105) ;  /* 0x0000000000680947 */ /* 0x000fea0003800000 */
[----:B------:R-:W-:Y:S01]  /*7d80*/  UIADD3 UR4, UPT, UPT, UR46, 0x200, URZ ;  /* 0x000002002e047890 */ /* 0x000fe2000fffe0ff */
[----:B------:R-:W-:Y:S01]  /*7d90*/  R2UR UR5, R38 ;  /* 0x00000000260572ca */ /* 0x000fe200000e0000 */
[----:B------:R-:W-:Y:S01]  /*7da0*/  UMOV UR51, UR36 ;  /* 0x0000002400337c82 */ /* 0x000fe20008000000 */
[----:B------:R-:W-:Y:S02]  /*7db0*/  UIADD3 UR13, UPT, UPT, UR49, 0x20, URZ ;  /* 0x00000020310d7890 */ /* 0x000fe4000fffe0ff */
[----:B------:R-:W-:Y:S01]  /*7dc0*/  UIADD3 UR12, UPT, UPT, UR46, 0x1200, URZ ;  /* 0x000012002e0c7890 */ /* 0x000fe2000fffe0ff */
[----:B------:R-:W-:Y:S01]  /*7dd0*/  IMAD.U32 R88, RZ, RZ, UR4 ;  /* 0x00000004ff587e24 */ /* 0x000fe2000f8e00ff */
[----:B------:R-:W-:Y:S01]  /*7de0*/  UIADD3 UR4, UP0, UPT, UR56, 0x880, URZ ;  /* 0x0000088038047890 */ /* 0x000fe2000ff1e0ff */
[----:B------:R-:W-:Y:S01]  /*7df0*/  UMOV UR15, UR36 ;  /* 0x00000024000f7c82 */ /* 0x000fe20008000000 */
[----:B------:R-:W-:Y:S02]  /*7e00*/  UIADD3 UR17, UPT, UPT, UR49, 0x40, URZ ;  /* 0x0000004031117890 */ /* 0x000fe4000fffe0ff */
[----:B------:R-:W-:Y:S01]  /*7e10*/  R2UR UR48, R88 ;  /* 0x00000000583072ca */ /* 0x000fe200000e0000 */
[----:B------:R-:W-:Y:S02]  /*7e20*/  UIADD3 UR16, UPT, UPT, UR46, 0x2200, URZ ;  /* 0x000022002e107890 */ /* 0x000fe4000fffe0ff */
[----:B------:R-:W-:Y:S02]  /*7e30*/  UIADD3 UR50, UPT, UPT, UR53, UR5, URZ ;  /* 0x0000000535327290 */ /* 0x000fe4000fffe0ff */
[----:B------:R-:W-:Y:S01]  /*7e40*/  UIADD3.X UR5, UPT, UPT, URZ, UR57, URZ, UP0, !UPT ;  /* 0x00000039ff057290 */ /* 0x000fe200087fe4ff */
[----:B------:R-:W-:Y:S01]  /*7e50*/  UMOV UR19, UR36 ;  /* 0x0000002400137c82 */ /* 0x000fe20008000000 */
[----:B------:R-:W-:Y:S03]  /*7e60*/  UIADD3 UR9, UPT, UPT, UR49, 0x60, URZ ;  /* 0x0000006031097890 */ /* 0x000fe6000fffe0ff */
[----:B------:R-:W-:Y:S01]  /*7e70*/  UMOV UR14, UR50 ;  /* 0x00000032000e7c82 */ /* 0x000fe20008000000 */
[----:B------:R-:W-:Y:S01]  /*7e80*/  UMOV UR18, UR50 ;  /* 0x0000003200127c82 */ /* 0x000fe20008000000 */
[----:B------:R-:W-:Y:S02]  /*7e90*/  UIADD3 UR8, UPT, UPT, UR46, 0x3200, URZ ;  /* 0x000032002e087890 */ /* 0x000fe4000fffe0ff */
[----:B------:R4:W-:Y:S01]  /*7ea0*/  UTMASTG.3D [UR48], [UR4] ;  /* 0x00000030040073b5 */ /* 0x0009e20008010000 */
[----:B------:R-:W-:Y:S01]  /*7eb0*/  UMOV UR11, UR36 ;  /* 0x00000024000b7c82 */ /* 0x000fe20008000000 */
[----:B------:R-:W-:Y:S01]  /*7ec0*/  UMOV UR10, UR50 ;  /* 0x00000032000a7c82 */ /* 0x000fe20008000000 */
[----:B------:R4:W-:Y:S01]  /*7ed0*/  UTMASTG.3D [UR12], [UR4] ;  /* 0x0000000c040073b5 */ /* 0x0009e20008010000 */
[----:B------:R4:W-:Y:S03]  /*7ee0*/  UTMASTG.3D [UR16], [UR4] ;  /* 0x00000010040073b5 */ /* 0x0009e60008010000 */
[----:B------:R4:W-:Y:S01]  /*7ef0*/  UTMASTG.3D [UR8], [UR4] ;  /* 0x00000008040073b5 */ /* 0x0009e20008010000 */
[----:B------:R0:W-:Y:S01]  /*7f00*/  UTMACMDFLUSH ;  /* 0x00000000000079b7 */ /* 0x0001e20000000000 */
[----:B----4-:R-:W-:Y:S04]  /*7f10*/  DEPBAR.LE SB0, 0x1 ;  /* 0x000080400000791a */ /* 0x010fe80000000000 */
.L_x_105:
[----:B------:R-:W-:Y:S05]  /*7f20*/  BSYNC.RECONVERGENT B0 ;  /* 0x0000000000007941 */ /* 0x000fea0003800200 */
.L_x_104:
[----:B------:R-:W-:Y:S01]  /*7f30*/  BAR.SYNC.DEFER_BLOCKING 0x1, 0x80 ;  /* 0x0042000000007b1d */ /* 0x000fe20000010000 */
[----:B------:R-:W-:Y:S01]  /*7f40*/  ISETP.NE.AND P1, PT, R100, RZ, PT ;  /* 0x000000ff6400720c */ /* 0x000fe20003f25270 */
[----:B------:R-:W-:Y:S01]  /*7f50*/  UISETP.NE.AND UP0, UPT, UR55, URZ, UPT ;  /* 0x000000ff3700728c */ /* 0x000fe2000bf05270 */
[----:B-1----:R-:W-:Y:S11]  /*7f60*/  LEA R3, R101, UR46, 0x3 ;  /* 0x0000002e65037c11 */ /* 0x002ff6000f8e18ff */
[----:B--2---:R-:W-:Y:S01]  /*7f70*/  @P1 SHF.L.U32 R4, RZ, 0x1f, RZ ;  /* 0x0000001fff041819 */ /* 0x004fe200000006ff */
[----:B------:R-:W-:Y:S06]  /*7f80*/  BRA.U !UP0, `(.L_x_106) ;  /* 0x0000000108247547 */ /* 0x000fec000b800000 */
[----:B------:R-:W-:Y:S01]  /*7f90*/  IMAD.U32 R5, RZ, RZ, UR52 ;  /* 0x00000034ff057e24 */ /* 0x000fe2000f8e00ff */
[----:B------:R-:W-:Y:S01]  /*7fa0*/  MOV R0, UR54 ;  /* 0x0000003600007c02 */ /* 0x000fe20008000f00 */
[----:B------:R-:W-:Y:S03]  /*7fb0*/  UIADD3 UR4, UPT, UPT, UR52, 0x1, URZ ;  /* 0x0000000134047890 */ /* 0x000fe6000fffe0ff */
[----:B------:R-:W-:Y:S01]  /*7fc0*/  @P1 LEA R5, R5, UR46, 0x3 ;  /* 0x0000002e05051c11 */ /* 0x000fe2000f8e18ff */
[----:B------:R-:W-:Y:S04]  /*7fd0*/  UISETP.NE.AND UP0, UPT, UR4, 0x4, UPT ;  /* 0x000000040400788c */ /* 0x000fe8000bf05270 */
[----:B------:R-:W-:Y:S01]  /*7fe0*/  @P1 VIADD R5, R5, 0x50 ;  /* 0x0000005005051836 */ /* 0x000fe20000000000 */
[----:B------:R-:W-:Y:S04]  /*7ff0*/  USEL UR52, UR4, URZ, UP0 ;  /* 0x000000ff04347287 */ /* 0x000fe80008000000 */
[----:B------:R-:W-:Y:S04]  /*8000*/  @P1 PRMT R0, R0, 0x654, R5 ;  /* 0x0000065400001816 */ /* 0x000fe80000000005 */
[----:B------:R1:W-:Y:S04]  /*8010*/  @P1 SYNCS.ARRIVE.TRANS64.RED.A1T0 RZ, [R0+URZ], RZ ;  /* 0x000000ff00ff19a7 */ /* 0x0003e800081004ff */
.L_x_106:
[----:B------:R-:W2:Y:S01]  /*8020*/  @P1 SYNCS.PHASECHK.TRANS64.TRYWAIT P0, [R3+URZ+0x30], R4 ;  /* 0x00003004030015a7 */ /* 0x000ea200080011ff */
[----:B------:R-:W-:Y:S01]  /*8030*/  UISETP.NE.AND UP0, UPT, UR37, URZ, UPT ;  /* 0x000000ff2500728c */ /* 0x000fe2000bf05270 */
[----:B------:R-:W-:Y:S01]  /*8040*/  BSSY B1, `(.L_x_107) ;  /* 0x0000035000017945 */ /* 0x000fe20003800000 */
[----:B------:R-:W-:Y:S02]  /*8050*/  UMOV UR4, 0xc0 ;  /* 0x000000c000047882 */ /* 0x000fe40000000000 */
[----:B------:R-:W-:Y:S01]  /*8060*/  USEL UR40, UR4, 0x20, !UP0 ;  /* 0x0000002004287887 */ /* 0x000fe2000c000000 */
[----:B--2---:R-:W-:Y:S01]  /*8070*/  @P1 SEL R102, RZ, 0x1, !P0 ;  /* 0x00000001ff661807 */ /* 0x004fe20004000000 */
[----:B------:R-:W-:Y:S10]  /*8080*/  @!P1 BRA `(.L_x_108) ;  /* 0x0000000000c09947 */ /* 0x000ff40003800000 */
[----:B------:R-:W-:Y:S01]  /*8090*/  ISETP.NE.AND P0, PT, R102, RZ, PT ;  /* 0x000000ff6600720c */ /* 0x000fe20003f05270 */
[----:B------:R-:W-:Y:S01]  /*80a0*/  BSSY B0, `(.L_x_109) ;  /* 0x0000009000007945 */ /* 0x000fe20003800000 */
[----:B------:R-:W-:Y:S11]  /*80b0*/  ISETP.NE.AND P1, PT, R103, RZ, PT ;  /* 0x000000ff6700720c */ /* 0x000ff60003f25270 */
[----:B------:R-:W-:Y:S02]  /*80c0*/  @!UPT UIADD3 URZ, UPT, UPT, URZ, URZ, URZ ;  /* 0x000000fffffff290 */ /* 0x000fe4000fffe0ff */
[C---:B------:R-:W-:Y:S02]  /*80d0*/  @P1 IMAD R5, R101.reuse, 0x4000, R73 ;  /* 0x0000400065051824 */ /* 0x040fe400078e0249 */
[----:B------:R-:W-:Y:S01]  /*80e0*/  @P1 IMAD R4, R101, 0x4000, R92 ;  /* 0x0000400065041824 */ /* 0x000fe200078e025c */
[----:B------:R-:W-:Y:S06]  /*80f0*/  @P0 BRA `(.L_x_110) ;  /* 0x00000000000c0947 */ /* 0x000fec0003800000 */
[----:B-1----:R-:W-:Y:S04]  /*8100*/  SHF.L.U32 R0, RZ, 0x1f, RZ ;  /* 0x0000001fff007819 */ /* 0x002fe800000006ff */
[----:B------:R-:W1:Y:S02]  /*8110*/  SYNCS.PHASECHK.TRANS64.TRYWAIT P0, [R3+URZ+0x30], R0 ;  /* 0x00003000030075a7 */ /* 0x000e6400080011ff */
[----:B-1----:R-:W-:Y:S05]  /*8120*/  @!P0 BRA `(.L_x_111) ;  /* 0x0000007000248947 */ /* 0x002fea0003800000 */
.L_x_110:
[----:B------:R-:W-:Y:S05]  /*8130*/  BSYNC B0 ;  /* 0x0000000000007941 */ /* 0x000fea0003800000 */
.L_x_109:
[----:B------:R-:W-:Y:S11]  /*8140*/  ISETP.NE.AND P0, PT, R103, RZ, PT ;  /* 0x000000ff6700720c */ /* 0x000ff60003f05270 */
[----:B------:R-:W-:Y:S02]  /*8150*/  @!UPT UIADD3 URZ, UPT, UPT, URZ, URZ, URZ ;  /* 0x000000fffffff290 */ /* 0x000fe4000fffe0ff */
[----:B------:R2:W4:Y:S01]  /*8160*/  @P0 LDS R40, [R5+0x200] ;  /* 0x0002000005280984 */ /* 0x0005220000000800 */
[C---:B-1----:R-:W-:Y:S01]  /*8170*/  @P0 IMAD R0, R101.reuse, 0x4000, R79 ;  /* 0x0000400065000824 */ /* 0x042fe200078e024f */
[C---:B------:R-:W-:Y:S01]  /*8180*/  @P0 LEA R3, R101.reuse, R90, 0xe ;  /* 0x0000005a65030211 */ /* 0x040fe200078e70ff */
[----:B------:R-:W-:Y:S01]  /*8190*/  VIADD R101, R101, 0x1 ;  /* 0x0000000165657836 */ /* 0x000fe20000000000 */
[----:B------:R2:W1:Y:S04]  /*81a0*/  @P0 LDS R45, [R5+0x400] ;  /* 0x00040000052d0984 */ /* 0x0004680000000800 */
        /* <DEDUP_REMOVED lines=14> */
[----:B------:R2:W1:Y:S04]  /*8290*/  @P0 LDS R43, [R0] ;  /* 0x00000000002b0984 */ /* 0x0004680000000800 */
        /* <DEDUP_REMOVED lines=14> */
[----:B----4-:R2:W1:Y:S02]  /*8380*/  @P0 LDS R72, [R3+0xe00] ;  /* 0x000e000003480984 */ /* 0x0104640000000800 */
.L_x_108:
[----:B------:R-:W-:Y:S05]  /*8390*/  BSYNC B1 ;  /* 0x0000000000017941 */ /* 0x000fea0003800000 */
.L_x_107:
[----:B------:R-:W-:Y:S05]  /*83a0*/  VIADD R38, R37, UR40 ;  /* 0x0000002825267c36 */ /* 0x000fea0008000000 */
[----:B--2---:R-:W-:Y:S04]  /*83b0*/  SHF.R.U32.HI R3, RZ, 0x15, R38 ;  /* 0x00000015ff037819 */ /* 0x004fe80000011626 */
[----:B------:R-:W-:Y:S11]  /*83c0*/  LOP3.LUT P0, RZ, R3, 0x3, R80, 0x48, !PT ;  /* 0x0000000303ff7812 */ /* 0x000ff60007804850 */
[----:B------:R-:W-:Y:S02]  /*83d0*/  @!UPT UIADD3 URZ, UPT, UPT, URZ, URZ, URZ ;  /* 0x000000fffffff290 */ /* 0x000fe4000fffe0ff */
[----:B------:R-:W-:Y:S05]  /*83e0*/  @!P0 BRA `(.L_x_112) ;  /* 0x0000000000408947 */ /* 0x000fea0003800000 */
[----:B------:R-:W2:Y:S01]  /*83f0*/  LDCU.64 UR8, c[0x4][0x70] ;  /* 0x01000e00ff0877ac */ /* 0x000ea20008000a00 */
[----:B------:R-:W-:Y:S01]  /*8400*/  MOV R15, 0x0 ;  /* 0x00000000000f7802 */ /* 0x000fe20000000f00 */
[----:B------:R-:W-:Y:S02]  /*8410*/  HFMA2 R12, -RZ, RZ, 0, 5.9604644775390625e-08 ;  /* 0x00000001ff0c7431 */ /* 0x000fe400000001ff */
[----:B------:R-:W-:Y:S02]  /*8420*/  IMAD.MOV.U32 R8, RZ, RZ, 0x192 ;  /* 0x00000192ff087424 */ /* 0x000fe400078e00ff */
[----:B------:R-:W-:Y:S01]  /*8430*/  IMAD.MOV.U32 R13, RZ, RZ, RZ ;  /* 0x000000ffff0d7224 */ /* 0x000fe200078e00ff */
[----:B------:R-:W4:Y:S01]  /*8440*/  LDCU.64 UR6, c[0x4][0x78] ;  /* 0x01000f00ff0677ac */ /* 0x000f220008000a00 */
[----:B------:R-:W1:Y:S01]  /*8450*/  LDC.64 R14, c[0x4][R15] ;  /* 0x010000000f0e7b82 */ /* 0x000e620000000a00 */
[----:B------:R-:W5:Y:S01]  /*8460*/  LDCU.64 UR4, c[0x4][0x10] ;  /* 0x01000200ff0477ac */ /* 0x000f620008000a00 */
[----:B--2---:R-:W-:Y:S01]  /*8470*/  MOV R5, UR9 ;  /* 0x0000000900057c02 */ /* 0x004fe20008000f00 */
[----:B------:R-:W-:Y:S01]  /*8480*/  IMAD.U32 R4, RZ, RZ, UR8 ;  /* 0x00000008ff047e24 */ /* 0x000fe2000f8e00ff */
[----:B----4-:R-:W-:Y:S01]  /*8490*/  MOV R7, UR7 ;  /* 0x0000000700077c02 */ /* 0x010fe20008000f00 */
[----:B------:R-:W-:Y:S01]  /*84a0*/  IMAD.U32 R6, RZ, RZ, UR6 ;  /* 0x00000006ff067e24 */ /* 0x000fe2000f8e00ff */
[----:B-----5:R-:W-:Y:S01]  /*84b0*/  MOV R11, UR5 ;  /* 0x00000005000b7c02 */ /* 0x020fe20008000f00 */
[----:B------:R-:W-:Y:S02]  /*84c0*/  IMAD.U32 R10, RZ, RZ, UR4 ;  /* 0x00000004ff0a7e24 */ /* 0x000fe4000f8e00ff */
[----:B------:R-:W-:Y:S07]  /*84d0*/  LEPC R20, `(.L_x_112) ;  /* 0x000000001014794e */ /* 0x000fee0000000000 */
[----:B-1-3--:R-:W-:Y:S05]  /*84e0*/  CALL.ABS.NOINC R14 ;  /* 0x000000000e007343 */ /* 0x00afea0003c00000 */
.L_x_112:
[----:B------:R-:W-:Y:S05]  /*84f0*/  WARPSYNC.ALL ;  /* 0x0000000000007948 */ /* 0x000fea0003800000 */
[----:B------:R-:W-:Y:S01]  /*8500*/  R2UR UR4, R38 ;  /* 0x00000000260472ca */ /* 0x000fe200000e0000 */
[----:B------:R-:W-:Y:S01]  /*8510*/  BSSY.RECONVERGENT B0, `(.L_x_113) ;  /* 0x000008b000007945 */ /* 0x000fe20003800200 */
[----:B------:R-:W-:Y:S02]  /*8520*/  ISETP.NE.AND P6, PT, R100, RZ, PT ;  /* 0x000000ff6400720c */ /* 0x000fe40003fc5270 */
[----:B------:R-:W-:Y:S02]  /*8530*/  ISETP.NE.AND P0, PT, R95, RZ, PT ;  /* 0x000000ff5f00720c */ /* 0x000fe40003f05270 */
[----:B------:R-:W-:Y:S02]  /*8540*/  MOV R3, UR52 ;  /* 0x0000003400037c02 */ /* 0x000fe40008000f00 */
[----:B-1----:R-:W-:Y:S05]  /*8550*/  MOV R0, UR54 ;  /* 0x0000003600007c02 */ /* 0x002fea0008000f00 */
[----:B------:R-:W1:Y:S02]  /*8560*/  LDTM.x32 R4, tmem[UR4] ;  /* 0x00000004000479ee */ /* 0x000e6400082c0000 */
[----:B------:R-:W-:Y:S02]  /*8570*/  @P6 LEA R3, R3, UR46, 0x3 ;  /* 0x0000002e03036c11 */ /* 0x000fe4000f8e18ff */
[----:B------:R-:W-:Y:S02]  /*8580*/  @P6 SHF.L.U32 R104, RZ, 0x1f, RZ ;  /* 0x0000001fff686819 */ /* 0x000fe400000006ff */
[----:B------:R-:W-:Y:S04]  /*8590*/  @P6 IADD3 R3, PT, PT, R3, 0x50, RZ ;  /* 0x0000005003036810 */ /* 0x000fe80007ffe0ff */
[----:B------:R-:W-:Y:S02]  /*85a0*/  @P6 PRMT R0, R0, 0x654, R3 ;  /* 0x0000065400006816 */ /* 0x000fe40000000003 */
[----:B------:R-:W-:Y:S01]  /*85b0*/  LEA R3, R101, UR46, 0x3 ;  /* 0x0000002e65037c11 */ /* 0x000fe2000f8e18ff */
[C---:B-1----:R-:W-:Y:S01]  /*85c0*/  FMUL R4, R36.reuse, R4 ;  /* 0x0000000424047220 */ /* 0x042fe20000400000 */
        /* <DEDUP_REMOVED lines=100> */
[----:B--2---:R-:W2:Y:S02]  /*8c10*/  FENCE.VIEW.ASYNC.S ;  /* 0x00000000000073c6 */ /* 0x004ea40000000000 */
[----:B--2---:R-:W-:Y:S06]  /*8c20*/  BAR.SYNC.DEFER_BLOCKING 0x1, 0x80 ;  /* 0x0042000000007b1d */ /* 0x004fec0000010000 */
[----:B------:R-:W-:Y:S05]  /*8c30*/  @P0 BRA `(.L_x_114) ;  /* 0x0000000000600947 */ /* 0x000fea0003800000 */
[----:B------:R-:W-:Y:S02]  /*8c40*/  UIADD3 UR4, UP0, UPT, UR56, 0x880, URZ ;  /* 0x0000088038047890 */ /* 0x000fe4000ff1e0ff */
[----:B------:R-:W-:Y:S02]  /*8c50*/  UIADD3 UR10, UPT, UPT, UR53, UR40, URZ ;  /* 0x00000028350a7290 */ /* 0x000fe4000fffe0ff */
[----:B------:R-:W-:Y:S02]  /*8c60*/  UIADD3 UR8, UPT, UPT, UR46, 0x4200, URZ ;  /* 0x000042002e087890 */ /* 0x000fe4000fffe0ff */
[----:B------:R-:W-:Y:S01]  /*8c70*/  UIADD3.X UR5, UPT, UPT, URZ, UR57, URZ, UP0, !UPT ;  /* 0x00000039ff057290 */ /* 0x000fe200087fe4ff */
[----:B------:R-:W-:Y:S01]  /*8c80*/  UMOV UR9, UR49 ;  /* 0x0000003100097c82 */ /* 0x000fe20008000000 */
[----:B------:R-:W-:Y:S01]  /*8c90*/  UMOV UR11, UR36 ;  /* 0x00000024000b7c82 */ /* 0x000fe20008000000 */
[----:B------:R-:W-:Y:S02]  /*8ca0*/  UIADD3 UR17, UPT, UPT, UR49, 0x20, URZ ;  /* 0x0000002031117890 */ /* 0x000fe4000fffe0ff */
[----:B------:R-:W-:Y:S01]  /*8cb0*/  UIADD3 UR16, UPT, UPT, UR46, 0x5200, URZ ;  /* 0x000052002e107890 */ /* 0x000fe2000fffe0ff */
[----:B------:R-:W-:Y:S03]  /*8cc0*/  UMOV UR19, UR36 ;  /* 0x0000002400137c82 */ /* 0x000fe60008000000 */
[----:B------:R2:W-:Y:S01]  /*8cd0*/  UTMASTG.3D [UR8], [UR4] ;  /* 0x00000008040073b5 */ /* 0x0005e20008010000 */
[----:B------:R-:W-:Y:S01]  /*8ce0*/  UMOV UR18, UR10 ;  /* 0x0000000a00127c82 */ /* 0x000fe20008000000 */
[----:B------:R-:W-:Y:S02]  /*8cf0*/  UIADD3 UR21, UPT, UPT, UR49, 0x40, URZ ;  /* 0x0000004031157890 */ /* 0x000fe4000fffe0ff */
[----:B------:R-:W-:Y:S01]  /*8d00*/  UIADD3 UR20, UPT, UPT, UR46, 0x6200, URZ ;  /* 0x000062002e147890 */ /* 0x000fe2000fffe0ff */
[----:B------:R-:W-:Y:S01]  /*8d10*/  UMOV UR23, UR36 ;  /* 0x0000002400177c82 */ /* 0x000fe20008000000 */
[----:B------:R-:W-:Y:S01]  /*8d20*/  UMOV UR22, UR10 ;  /* 0x0000000a00167c82 */ /* 0x000fe20008000000 */
[----:B------:R2:W-:Y:S01]  /*8d30*/  UTMASTG.3D [UR16], [UR4] ;  /* 0x00000010040073b5 */ /* 0x0005e20008010000 */
[----:B------:R-:W-:Y:S02]  /*8d40*/  UIADD3 UR13, UPT, UPT, UR49, 0x60, URZ ;  /* 0x00000060310d7890 */ /* 0x000fe4000fffe0ff */
[----:B------:R-:W-:Y:S01]  /*8d50*/  UIADD3 UR12, UPT, UPT, UR46, 0x7200, URZ ;  /* 0x000072002e0c7890 */ /* 0x000fe2000fffe0ff */
[----:B------:R-:W-:Y:S01]  /*8d60*/  UMOV UR15, UR36 ;  /* 0x00000024000f7c82 */ /* 0x000fe20008000000 */
[----:B------:R-:W-:Y:S01]  /*8d70*/  UMOV UR14, UR10 ;  /* 0x0000000a000e7c82 */ /* 0x000fe20008000000 */
[----:B------:R2:W-:Y:S06]  /*8d80*/  UTMASTG.3D [UR20], [UR4] ;  /* 0x00000014040073b5 */ /* 0x0005ec0008010000 */
[----:B------:R2:W-:Y:S01]  /*8d90*/  UTMASTG.3D [UR12], [UR4] ;  /* 0x0000000c040073b5 */ /* 0x0005e20008010000 */
[----:B------:R0:W-:Y:S01]  /*8da0*/  UTMACMDFLUSH ;  /* 0x00000000000079b7 */ /* 0x0001e20000000000 */
[----:B--2---:R-:W-:Y:S04]  /*8db0*/  DEPBAR.LE SB0, 0x1 ;  /* 0x000080400000791a */ /* 0x004fe80000000000 */
.L_x_114:
[----:B------:R-:W-:Y:S05]  /*8dc0*/  BSYNC.RECONVERGENT B0 ;  /* 0x0000000000007941 */ /* 0x000fea0003800200 */
.L_x_113:
[----:B------:R-:W-:Y:S01]  /*8dd0*/  BAR.SYNC.DEFER_BLOCKING 0x1, 0x80 ;  /* 0x0042000000007b1d */ /* 0x000fe20000010000 */
[----:B------:R-:W-:Y:S02]  /*8de0*/  UIADD3 UR5, UPT, UPT, UR52, 0x1, URZ ;  /* 0x0000000134057890 */ /* 0x000fe4000fffe0ff */
[----:B------:R-:W-:Y:S02]  /*8df0*/  UISETP.NE.AND UP0, UPT, UR37, URZ, UPT ;  /* 0x000000ff2500728c */ /* 0x000fe4000bf05270 */
[----:B------:R-:W-:Y:S04]  /*8e00*/  UISETP.NE.AND UP1, UPT, UR5, 0x4, UPT ;  /* 0x000000040500788c */ /* 0x000fe8000bf25270 */
[----:B------:R-:W-:Y:S01]  /*8e10*/  USEL UR48, UR5, URZ, UP1 ;  /* 0x000000ff05307287 */ /* 0x000fe20008800000 */
[----:B------:R2:W-:Y:S01]  /*8e20*/  @P6 SYNCS.ARRIVE.TRANS64.RED.A1T0 RZ, [R0+URZ], RZ ;  /* 0x000000ff00ff69a7 */ /* 0x0005e200081004ff */
[----:B------:R-:W-:Y:S01]  /*8e30*/  UMOV UR4, 0xa0 ;  /* 0x000000a000047882 */ /* 0x000fe20000000000 */
[----:B------:R-:W-:Y:S01]  /*8e40*/  BSSY B1, `(.L_x_115) ;  /* 0x0000035000017945 */ /* 0x000fe20003800000 */
[----:B------:R-:W-:Y:S01]  /*8e50*/  USEL UR40, UR4, 0x40, !UP0 ;  /* 0x0000004004287887 */ /* 0x000fe2000c000000 */
[----:B------:R-:W4:Y:S02]  /*8e60*/  @P6 SYNCS.PHASECHK.TRANS64.TRYWAIT P0, [R3+URZ+0x30], R104 ;  /* 0x00003068030065a7 */ /* 0x000f2400080011ff */
[----:B----4-:R-:W-:Y:S01]  /*8e70*/  @P6 SEL R102, RZ, 0x1, !P0 ;  /* 0x00000001ff666807 */ /* 0x010fe20004000000 */
[----:B--2---:R-:W-:Y:S08]  /*8e80*/  @!P6 BRA `(.L_x_116) ;  /* 0x0000000000c0e947 */ /* 0x004ff00003800000 */
[----:B------:R-:W-:Y:S01]  /*8e90*/  ISETP.NE.AND P0, PT, R102, RZ, PT ;  /* 0x000000ff6600720c */ /* 0x000fe20003f05270 */
[----:B------:R-:W-:Y:S01]  /*8ea0*/  BSSY B0, `(.L_x_117) ;  /* 0x0000009000007945 */ /* 0x000fe20003800000 */
[----:B------:R-:W-:Y:S11]  /*8eb0*/  ISETP.NE.AND P1, PT, R103, RZ, PT ;  /* 0x000000ff6700720c */ /* 0x000ff60003f25270 */
[----:B------:R-:W-:Y:S02]  /*8ec0*/  @!UPT UIADD3 URZ, UPT, UPT, URZ, URZ, URZ ;  /* 0x000000fffffff290 */ /* 0x000fe4000fffe0ff */
[C---:B-1----:R-:W-:Y:S02]  /*8ed0*/  @P1 IMAD R4, R101.reuse, 0x4000, R73 ;  /* 0x0000400065041824 */ /* 0x042fe400078e0249 */
[----:B------:R-:W-:Y:S01]  /*8ee0*/  @P1 IMAD R0, R101, 0x4000, R92 ;  /* 0x0000400065001824 */ /* 0x000fe200078e025c */
[----:B------:R-:W-:Y:S06]  /*8ef0*/  @P0 BRA `(.L_x_118) ;  /* 0x00000000000c0947 */ /* 0x000fec0003800000 */
[----:B------:R-:W-:Y:S04]  /*8f00*/  SHF.L.U32 R6, RZ, 0x1f, RZ ;  /* 0x0000001fff067819 */ /* 0x000fe800000006ff */
[----:B------:R-:W1:Y:S02]  /*8f10*/  SYNCS.PHASECHK.TRANS64.TRYWAIT P0, [R3+URZ+0x30], R6 ;  /* 0x00003006030075a7 */ /* 0x000e6400080011ff */
[----:B-1----:R-:W-:Y:S05]  /*8f20*/  @!P0 BRA `(.L_x_119) ;  /* 0x0000006000b88947 */ /* 0x002fea0003800000 */
.L_x_118:
[----:B------:R-:W-:Y:S05]  /*8f30*/  BSYNC B0 ;  /* 0x0000000000007941 */ /* 0x000fea0003800000 */
.L_x_117:
        /* <DEDUP_REMOVED lines=37> */
.L_x_116:
[----:B------:R-:W-:Y:S05]  /*9190*/  BSYNC B1 ;  /* 0x0000000000017941 */ /* 0x000fea0003800000 */
.L_x_115:
[----:B------:R-:W-:Y:S05]  /*91a0*/  VIADD R38, R37, UR40 ;  /* 0x0000002825267c36 */ /* 0x000fea0008000000 */
[----:B--2---:R-:W-:Y:S04]  /*91b0*/  SHF.R.U32.HI R3, RZ, 0x15, R38 ;  /* 0x00000015ff037819 */ /* 0x004fe80000011626 */
[----:B------:R-:W-:Y:S11]  /*91c0*/  LOP3.LUT P0, RZ, R3, 0x3, R80, 0x48, !PT ;  /* 0x0000000303ff7812 */ /* 0x000ff60007804850 */
[----:B------:R-:W-:Y:S02]  /*91d0*/  @!UPT UIADD3 URZ, UPT, UPT, URZ, URZ, URZ ;  /* 0x000000fffffff290 */ /* 0x000fe4000fffe0ff */
[----:B------:R-:W-:Y:S05]  /*91e0*/  @!P0 BRA `(.L_x_120) ;  /* 0x0000000000408947 */ /* 0x000fea0003800000 */
[----:B------:R-:W2:Y:S01]  /*91f0*/  LDCU.64 UR8, c[0x4][0x70] ;  /* 0x01000e00ff0877ac */ /* 0x000ea20008000a00 */
[----:B-1----:R-:W-:Y:S01]  /*9200*/  MOV R15, 0x0 ;  /* 0x00000000000f7802 */ /* 0x002fe20000000f00 */
[----:B------:R-:W-:Y:S02]  /*9210*/  HFMA2 R12, -RZ, RZ, 0, 5.9604644775390625e-08 ;  /* 0x00000001ff0c7431 */ /* 0x000fe400000001ff */
[----:B------:R-:W-:Y:S02]  /*9220*/  IMAD.MOV.U32 R8, RZ, RZ, 0x192 ;  /* 0x00000192ff087424 */ /* 0x000fe400078e00ff */
[----:B------:R-:W-:Y:S01]  /*9230*/  IMAD.MOV.U32 R13, RZ, RZ, RZ ;  /* 0x000000ffff0d7224 */ /* 0x000fe200078e00ff */
[----:B------:R-:W1:Y:S01]  /*9240*/  LDCU.64 UR6, c[0x4][0x78] ;  /* 0x01000f00ff0677ac */ /* 0x000e620008000a00 */
[----:B------:R-:W4:Y:S01]  /*9250*/  LDC.64 R14, c[0x4][R15] ;  /* 0x010000000f0e7b82 */ /* 0x000f220000000a00 */
[----:B------:R-:W5:Y:S01]  /*9260*/  LDCU.64 UR4, c[0x4][0x10] ;  /* 0x01000200ff0477ac */ /* 0x000f620008000a00 */
[----:B--2---:R-:W-:Y:S01]  /*9270*/  MOV R5, UR9 ;  /* 0x0000000900057c02 */ /* 0x004fe20008000f00 */
[----:B------:R-:W-:Y:S01]  /*9280*/  IMAD.U32 R4, RZ, RZ, UR8 ;  /* 0x00000008ff047e24 */ /* 0x000fe2000f8e00ff */
[----:B-1----:R-:W-:Y:S01]  /*9290*/  MOV R7, UR7 ;  /* 0x0000000700077c02 */ /* 0x002fe20008000f00 */
[----:B------:R-:W-:Y:S01]  /*92a0*/  IMAD.U32 R6, RZ, RZ, UR6 ;  /* 0x00000006ff067e24 */ /* 0x000fe2000f8e00ff */
[----:B-----5:R-:W-:Y:S01]  /*92b0*/  MOV R11, UR5 ;  /* 0x00000005000b7c02 */ /* 0x020fe20008000f00 */
[----:B------:R-:W-:Y:S02]  /*92c0*/  IMAD.U32 R10, RZ, RZ, UR4 ;  /* 0x00000004ff0a7e24 */ /* 0x000fe4000f8e00ff */
[----:B------:R-:W-:Y:S07]  /*92d0*/  LEPC R20, `(.L_x_120) ;  /* 0x000000001014794e */ /* 0x000fee0000000000 */
[----:B---34-:R-:W-:Y:S05]  /*92e0*/  CALL.ABS.NOINC R14 ;  /* 0x000000000e007343 */ /* 0x018fea0003c00000 */
.L_x_120:
[----:B------:R-:W-:Y:S05]  /*92f0*/  WARPSYNC.ALL ;  /* 0x0000000000007948 */ /* 0x000fea0003800000 */
[----:B------:R-:W-:Y:S01]  /*9300*/  R2UR UR4, R38 ;  /* 0x00000000260472ca */ /* 0x000fe200000e0000 */
[----:B------:R-:W-:Y:S01]  /*9310*/  BSSY.RECONVERGENT B0, `(.L_x_121) ;  /* 0x000008b000007945 */ /* 0x000fe20003800200 */
[----:B------:R-:W-:Y:S02]  /*9320*/  ISETP.NE.AND P6, PT, R100, RZ, PT ;  /* 0x000000ff6400720c */ /* 0x000fe40003fc5270 */
[----:B------:R-:W-:Y:S02]  /*9330*/  ISETP.NE.AND P0, PT, R95, RZ, PT ;  /* 0x000000ff5f00720c */ /* 0x000fe40003f05270 */
[----:B------:R-:W-:Y:S02]  /*9340*/  MOV R3, UR48 ;  /* 0x0000003000037c02 */ /* 0x000fe40008000f00 */
[----:B------:R-:W-:Y:S05]  /*9350*/  MOV R0, UR54 ;  /* 0x0000003600007c02 */ /* 0x000fea0008000f00 */
[----:B-1----:R-:W1:Y:S02]  /*9360*/  LDTM.x32 R4, tmem[UR4] ;  /* 0x00000004000479ee */ /* 0x002e6400082c0000 */
        /* <DEDUP_REMOVED lines=133> */
.L_x_122:
[----:B------:R-:W-:Y:S05]  /*9bc0*/  BSYNC.RECONVERGENT B0 ;  /* 0x0000000000007941 */ /* 0x000fea0003800200 */
.L_x_121:
[----:B------:R-:W-:Y:S01]  /*9bd0*/  BAR.SYNC.DEFER_BLOCKING 0x1, 0x80 ;  /* 0x0042000000007b1d */ /* 0x000fe20000010000 */
[----:B------:R-:W-:Y:S01]  /*9be0*/  UIADD3 UR5, UPT, UPT, UR48, 0x1, URZ ;  /* 0x0000000130057890 */ /* 0x000fe2000fffe0ff */
[----:B------:R-:W-:Y:S01]  /*9bf0*/  HFMA2 R39, -RZ, RZ, 0, 0 ;  /* 0x00000000ff277431 */ /* 0x000fe200000001ff */
        /* <DEDUP_REMOVED lines=20> */
.L_x_126:
[----:B------:R-:W-:Y:S05]  /*9d40*/  BSYNC B0 ;  /* 0x0000000000007941 */ /* 0x000fea0003800000 */
.L_x_125:
[----:B------:R-:W-:Y:S11]  /*9d50*/  ISETP.NE.AND P0, PT, R103, RZ, PT ;  /* 0x000000ff6700720c */ /* 0x000ff60003f05270 */
[----:B------:R-:W-:Y:S02]  /*9d60*/  @!UPT UIADD3 URZ, UPT, UPT, URZ, URZ, URZ ;  /* 0x000000fffffff290 */ /* 0x000fe4000fffe0ff */
[----:B------:R2:W4:Y:S01]  /*9d70*/  @P0 LDS R40, [R4+0x200] ;  /* 0x0002000004280984 */ /* 0x0005220000000800 */
[C---:B-1----:R-:W-:Y:S02]  /*9d80*/  @P0 IMAD R3, R101.reuse, 0x4000, R79 ;  /* 0x0000400065030824 */ /* 0x042fe400078e024f */
[C---:B------:R-:W-:Y:S01]  /*9d90*/  @P0 IMAD R5, R101.reuse, 0x4000, R90 ;  /* 0x0000400065050824 */ /* 0x040fe200078e025a */
[----:B------:R2:W1:Y:S01]  /*9da0*/  @P0 LDS R45, [R4+0x400] ;  /* 0x00040000042d0984 */ /* 0x0004620000000800 */
[----:B------:R-:W-:Y:S03]  /*9db0*/  VIADD R101, R101, 0x1 ;  /* 0x0000000165657836 */ /* 0x000fe60000000000 */
        /* <DEDUP_REMOVED lines=29> */
[----:B------:R2:W1:Y:S01]  /*9f90*/  @P0 LDS R72, [R5+0xe00] ;  /* 0x000e000005480984 */ /* 0x0004620000000800 */
[C---:B------:R-:W-:Y:S04]  /*9fa0*/  ISETP.NE.AND P0, PT, R101.reuse, 0x4, PT ;  /* 0x000000046500780c */ /* 0x040fe80003f05270 */
[----:B------:R-:W-:Y:S02]  /*9fb0*/  SEL R101, R101, RZ, P0 ;  /* 0x000000ff65657207 */ /* 0x000fe40000000000 */
[----:B----4-:R-:W-:Y:S02]  /*9fc0*/  SEL R39, RZ, 0x1, P0 ;  /* 0x00000001ff277807 */ /* 0x010fe40000000000 */
.L_x_124:
[----:B------:R-:W-:Y:S05]  /*9fd0*/  BSYNC B1 ;  /* 0x0000000000017941 */ /* 0x000fea0003800000 */
.L_x_123:
        /* <DEDUP_REMOVED lines=21> */
.L_x_128:
        /* <DEDUP_REMOVED lines=9> */
[----:B------:R-:W-:Y:S02]  /*a1c0*/  @P6 SHF.L.U32 R104, R39, 0x1f, RZ ;  /* 0x0000001f27686819 */ /* 0x000fe400000006ff */
        /* <DEDUP_REMOVED lines=131> */
.L_x_130:
[----:B------:R-:W-:Y:S05]  /*aa00*/  BSYNC.RECONVERGENT B0 ;  /* 0x0000000000007941 */ /* 0x000fea0003800200 */
.L_x_129:
        /* <DEDUP_REMOVED lines=19> */
[----:B------:R-:W-:Y:S04]  /*ab40*/  SHF.L.U32 R6, R39, 0x1f, RZ ;  /* 0x0000001f27067819 */ /* 0x000fe800000006ff */
[----:B------:R-:W1:Y:S02]  /*ab50*/  SYNCS.PHASECHK.TRANS64.TRYWAIT P0, [R3+URZ+0x30], R6 ;  /* 0x00003006030075a7 */ /* 0x000e6400080011ff */
[----:B-1----:R-:W-:Y:S05]  /*ab60*/  @!P0 BRA `(.L_x_135) ;  /* 0x0000004400d08947 */ /* 0x002fea0003800000 */
.L_x_134:
[----:B------:R-:W-:Y:S05]  /*ab70*/  BSYNC B0 ;  /* 0x0000000000007941 */ /* 0x000fea0003800000 */
.L_x_133:
[----:B------:R-:W-:Y:S11]  /*ab80*/  ISETP.NE.AND P0, PT, R103, RZ, PT ;  /* 0x000000ff6700720c */ /* 0x000ff60003f05270 */
[----:B------:R-:W-:Y:S02]  /*ab90*/  @!UPT UIADD3 URZ, UPT, UPT, URZ, URZ, URZ ;  /* 0x000000fffffff290 */ /* 0x000fe4000fffe0ff */
[----:B------:R-:W2:Y:S01]  /*aba0*/  @P0 LDS R40, [R4+0x200] ;  /* 0x0002000004280984 */ /* 0x000ea20000000800 */
[C---:B-1----:R-:W-:Y:S02]  /*abb0*/  @P0 IMAD R3, R101.reuse, 0x4000, R79 ;  /* 0x0000400065030824 */ /* 0x042fe400078e024f */
[C---:B------:R-:W-:Y:S01]  /*abc0*/  @P0 IMAD R5, R101.reuse, 0x4000, R90 ;  /* 0x0000400065050824 */ /* 0x040fe200078e025a */
[----:B------:R-:W4:Y:S01]  /*abd0*/  @P0 LDS R45, [R4+0x400] ;  /* 0x00040000042d0984 */ /* 0x000f220000000800 */
[----:B------:R-:W-:Y:S03]  /*abe0*/  VIADD R101, R101, 0x1 ;  /* 0x0000000165657836 */ /* 0x000fe60000000000 */
[----:B------:R-:W1:Y:S04]  /*abf0*/  @P0 LDS R49, [R4+0x600] ;  /* 0x0006000004310984 */ /* 0x000e680000000800 */
        /* <DEDUP_REMOVED lines=30> */
[----:B-----5:R-:W-:Y:S02]  /*ade0*/  SEL R0, RZ, 0x1, P0 ;  /* 0x00000001ff007807 */ /* 0x020fe40000000000 */
[----:B------:R-:W-:Y:S02]  /*adf0*/  SEL R101, R101, RZ, P0 ;  /* 0x000000ff65657207 */ /* 0x000fe40000000000 */
[----:B--2-4-:R-:W-:Y:S02]  /*ae00*/  LOP3.LUT R39, R39, R0, RZ, 0x3c, !PT ;  /* 0x0000000027277212 */ /* 0x014fe400078e3cff */
.L_x_132:
[----:B------:R-:W-:Y:S05]  /*ae10*/  BSYNC B1 ;  /* 0x0000000000017941 */ /* 0x000fea0003800000 */
.L_x_131:
[----:B------:R-:W-:Y:S05]  /*ae20*/  VIADD R38, R37, UR40 ;  /* 0x0000002825267c36 */ /* 0x000fea0008000000 */
[----:B-1----:R-:W-:Y:S04]  /*ae30*/  SHF.R.U32.HI R3, RZ, 0x15, R38 ;  /* 0x00000015ff037819 */ /* 0x002fe80000011626 */
[----:B------:R-:W-:Y:S11]  /*ae40*/  LOP3.LUT P0, RZ, R3, 0x3, R80, 0x48, !PT ;  /* 0x0000000303ff7812 */ /* 0x000ff60007804850 */
[----:B------:R-:W-:Y:S02]  /*ae50*/  @!UPT UIADD3 URZ, UPT, UPT, URZ, URZ, URZ ;  /* 0x000000fffffff290 */ /* 0x000fe4000fffe0ff */
[----:B------:R-:W-:Y:S05]  /*ae60*/  @!P0 BRA `(.L_x_136) ;  /* 0x0000000000408947 */ /* 0x000fea0003800000 */
[----:B------:R-:W1:Y:S01]  /*ae70*/  LDCU.64 UR8, c[0x4][0x70] ;  /* 0x01000e00ff0877ac */ /* 0x000e620008000a00 */
[----:B------:R-:W-:Y:S01]  /*ae80*/  MOV R15, 0x0 ;  /* 0x00000000000f7802 */ /* 0x000fe20000000f00 */
[----:B------:R-:W-:Y:S02]  /*ae90*/  HFMA2 R12, -RZ, RZ, 0, 5.9604644775390625e-08 ;  /* 0x00000001ff0c7431 */ /* 0x000fe400000001ff */
[----:B------:R-:W-:Y:S02]  /*aea0*/  IMAD.MOV.U32 R8, RZ, RZ, 0x192 ;  /* 0x00000192ff087424 */ /* 0x000fe400078e00ff */
[----:B------:R-:W-:Y:S01]  /*aeb0*/  IMAD.MOV.U32 R13, RZ, RZ, RZ ;  /* 0x000000ffff0d7224 */ /* 0x000fe200078e00ff */
[----:B------:R-:W2:Y:S01]  /*aec0*/  LDCU.64 UR6, c[0x4][0x78] ;  /* 0x01000f00ff0677ac */ /* 0x000ea20008000a00 */
[----:B------:R-:W4:Y:S01]  /*aed0*/  LDC.64 R14, c[0x4][R15] ;  /* 0x010000000f0e7b82 */ /* 0x000f220000000a00 */
[----:B------:R-:W5:Y:S01]  /*aee0*/  LDCU.64 UR4, c[0x4][0x10] ;  /* 0x01000200ff0477ac */ /* 0x000f620008000a00 */
[----:B-1----:R-:W-:Y:S01]  /*aef0*/  MOV R5, UR9 ;  /* 0x0000000900057c02 */ /* 0x002fe20008000f00 */
[----:B------:R-:W-:Y:S01]  /*af00*/  IMAD.U32 R4, RZ, RZ, UR8 ;  /* 0x00000008ff047e24 */ /* 0x000fe2000f8e00ff */
[----:B--2---:R-:W-:Y:S01]  /*af10*/  MOV R7, UR7 ;  /* 0x0000000700077c02 */ /* 0x004fe20008000f00 */
[----:B------:R-:W-:Y:S01]  /*af20*/  IMAD.U32 R6, RZ, RZ, UR6 ;  /* 0x00000006ff067e24 */ /* 0x000fe2000f8e00ff */
[----:B-----5:R-:W-:Y:S01]  /*af30*/  MOV R11, UR5 ;  /* 0x00000005000b7c02 */ /* 0x020fe20008000f00 */
[----:B------:R-:W-:Y:S02]  /*af40*/  IMAD.U32 R10, RZ, RZ, UR4 ;  /* 0x00000004ff0a7e24 */ /* 0x000fe4000f8e00ff */
[----:B------:R-:W-:Y:S07]  /*af50*/  LEPC R20, `(.L_x_136) ;  /* 0x000000001014794e */ /* 0x000fee0000000000 */
[----:B---34-:R-:W-:Y:S05]  /*af60*/  CALL.ABS.NOINC R14 ;  /* 0x000000000e007343 */ /* 0x018fea0003c00000 */
.L_x_136:
[----:B------:R-:W-:Y:S05]  /*af70*/  WARPSYNC.ALL ;  /* 0x0000000000007948 */ /* 0x000fea0003800000 */
[----:B------:R-:W-:Y:S01]  /*af80*/  R2UR UR4, R38 ;  /* 0x00000000260472ca */ /* 0x000fe200000e0000 */
[----:B------:R-:W-:Y:S01]  /*af90*/  BSSY.RECONVERGENT B0, `(.L_x_137) ;  /* 0x000008d000007945 */ /* 0x000fe20003800200 */
[----:B------:R-:W-:Y:S02]  /*afa0*/  ISETP.NE.AND P6, PT, R100, RZ, PT ;  /* 0x000000ff6400720c */ /* 0x000fe40003fc5270 */
[----:B------:R-:W-:Y:S02]  /*afb0*/  ISETP.NE.AND P0, PT, R95, RZ, PT ;  /* 0x000000ff5f00720c */ /* 0x000fe40003f05270 */
[----:B------:R-:W-:Y:S02]  /*afc0*/  MOV R3, UR50 ;  /* 0x0000003200037c02 */ /* 0x000fe40008000f00 */
[----:B------:R-:W-:Y:S05]  /*afd0*/  MOV R0, UR54 ;  /* 0x0000003600007c02 */ /* 0x000fea0008000f00 */
[----:B------:R-:W1:Y:S02]  /*afe0*/  LDTM.x32 R4, tmem[UR4] ;  /* 0x00000004000479ee */ /* 0x000e6400082c0000 */
        /* <DEDUP_REMOVED lines=109> */
[----:B------:R-:W-:Y:S02]  /*b6c0*/  UIADD3 UR5, UPT, UPT, UR46, 0x200, URZ ;  /* 0x000002002e057890 */ /* 0x000fe4000fffe0ff */
[----:B------:R-:W-:Y:S02]  /*b6d0*/  UIADD3 UR4, UP0, UPT, UR56, 0x880, URZ ;  /* 0x0000088038047890 */ /* 0x000fe4000ff1e0ff */
[----:B------:R-:W-:Y:S02]  /*b6e0*/  UIADD3 UR10, UPT, UPT, UR53, UR40, URZ ;  /* 0x00000028350a7290 */ /* 0x000fe4000fffe0ff */
[----:B------:R-:W-:Y:S01]  /*b6f0*/  MOV R88, UR5 ;  /* 0x0000000500587c02 */ /* 0x000fe20008000f00 */
[----:B------:R-:W-:Y:S01]  /*b700*/  UIADD3.X UR5, UPT, UPT, URZ, UR57, URZ, UP0, !UPT ;  /* 0x00000039ff057290 */ /* 0x000fe200087fe4ff */
[----:B------:R-:W-:Y:S02]  /*b710*/  UMOV UR9, UR49 ;  /* 0x0000003100097c82 */ /* 0x000fe40008000000 */
[----:B------:R-:W-:Y:S01]  /*b720*/  R2UR UR8, R88 ;  /* 0x00000000580872ca */ /* 0x000fe200000e0000 */
[----:B------:R-:W-:Y:S01]  /*b730*/  UMOV UR11, UR36 ;  /* 0x00000024000b7c82 */ /* 0x000fe20008000000 */
[----:B------:R-:W-:Y:S02]  /*b740*/  UIADD3 UR17, UPT, UPT, UR49, 0x20, URZ ;  /* 0x0000002031117890 */ /* 0x000fe4000fffe0ff */
[----:B------:R-:W-:Y:S01]  /*b750*/  UIADD3 UR16, UPT, UPT, UR46, 0x1200, URZ ;  /* 0x000012002e107890 */ /* 0x000fe2000fffe0ff */
        /* <DEDUP_REMOVED lines=12> */
[----:B------:R2:W-:Y:S05]  /*b820*/  UTMASTG.3D [UR20], [UR4] ;  /* 0x00000014040073b5 */ /* 0x0005ea0008010000 */
[----:B------:R2:W-:Y:S01]  /*b830*/  UTMASTG.3D [UR12], [UR4] ;  /* 0x0000000c040073b5 */ /* 0x0005e20008010000 */
[----:B------:R0:W-:Y:S01]  /*b840*/  UTMACMDFLUSH ;  /* 0x00000000000079b7 */ /* 0x0001e20000000000 */
[----:B--2---:R-:W-:Y:S04]  /*b850*/  DEPBAR.LE SB0, 0x1 ;  /* 0x000080400000791a */ /* 0x004fe80000000000 */
.L_x_138:
[----:B------:R-:W-:Y:S05]  /*b860*/  BSYNC.RECONVERGENT B0 ;  /* 0x0000000000007941 */ /* 0x000fea0003800200 */
.L_x_137:
        /* <DEDUP_REMOVED lines=22> */
.L_x_142:
[----:B------:R-:W-:Y:S05]  /*b9d0*/  BSYNC B0 ;  /* 0x0000000000007941 */ /* 0x000fea0003800000 */
.L_x_141:
        /* <DEDUP_REMOVED lines=41> */
.L_x_140:
[----:B------:R-:W-:Y:S05]  /*bc70*/  BSYNC B1 ;  /* 0x0000000000017941 */ /* 0x000fea0003800000 */
.L_x_139:
        /* <DEDUP_REMOVED lines=21> */
.L_x_144:
        /* <DEDUP_REMOVED lines=141> */
.L_x_146:
[----:B------:R-:W-:Y:S05]  /*c6a0*/  BSYNC.RECONVERGENT B0 ;  /* 0x0000000000007941 */ /* 0x000fea0003800200 */
.L_x_145:
        /* <DEDUP_REMOVED lines=22> */
.L_x_150:
[----:B------:R-:W-:Y:S05]  /*c810*/  BSYNC B0 ;  /* 0x0000000000007941 */ /* 0x000fea0003800000 */
.L_x_149:
        /* <DEDUP_REMOVED lines=41> */
.L_x_148:
[----:B------:R-:W-:Y:S05]  /*cab0*/  BSYNC B1 ;  /* 0x0000000000017941 */ /* 0x000fea0003800000 */
.L_x_147:
        /* <DEDUP_REMOVED lines=21> */
.L_x_152:
        /* <DEDUP_REMOVED lines=141> */
.L_x_154:
[----:B------:R-:W-:Y:S05]  /*d4e0*/  BSYNC.RECONVERGENT B0 ;  /* 0x0000000000007941 */ /* 0x000fea0003800200 */
.L_x_153:
[----:B------:R-:W-:Y:S01]  /*d4f0*/  BAR.SYNC.DEFER_BLOCKING 0x1, 0x80 ;  /* 0x0042000000007b1d */ /* 0x000fe20000010000 */
[----:B------:R-:W-:Y:S02]  /*d500*/  UIADD3 UR4, UPT, UPT, UR47, 0x1, URZ ;  /* 0x000000012f047890 */ /* 0x000fe4000fffe0ff */
[----:B------:R-:W-:Y:S02]  /*d510*/  UISETP.NE.AND UP0, UPT, UR37, URZ, UPT ;  /* 0x000000ff2500728c */ /* 0x000fe4000bf05270 */
[----:B------:R-:W-:Y:S02]  /*d520*/  UISETP.NE.AND UP1, UPT, UR4, 0x4, UPT ;  /* 0x000000040400788c */ /* 0x000fe4000bf25270 */
[----:B------:R-:W-:Y:S02]  /*d530*/  USEL UR40, URZ, 0xe0, !UP0 ;  /* 0x000000e0ff287887 */ /* 0x000fe4000c000000 */
[----:B------:R-:W-:Y:S01]  /*d540*/  USEL UR52, UR4, URZ, UP1 ;  /* 0x000000ff04347287 */ /* 0x000fe20008800000 */
[----:B------:R2:W-:Y:S01]  /*d550*/  @P6 SYNCS.ARRIVE.TRANS64.RED.A1T0 RZ, [R0+URZ], RZ ;  /* 0x000000ff00ff69a7 */ /* 0x0005e200081004ff */
[----:B------:R-:W-:Y:S01]  /*d560*/  BSSY B1, `(.L_x_155) ;  /* 0x0000033000017945 */ /* 0x000fe20003800000 */
[----:B------:R-:W4:Y:S02]  /*d570*/  @P6 SYNCS.PHASECHK.TRANS64.TRYWAIT P0, [R3+URZ+0x30], R104 ;  /* 0x00003068030065a7 */ /* 0x000f2400080011ff */
[----:B----4-:R-:W-:Y:S01]  /*d580*/  @P6 SEL R102, RZ, 0x1, !P0 ;  /* 0x00000001ff666807 */ /* 0x010fe20004000000 */
[----:B--2---:R-:W-:Y:S06]  /*d590*/  @!P6 BRA `(.L_x_156) ;  /* 0x0000000000bce947 */ /* 0x004fec0003800000 */
        /* <DEDUP_REMOVED lines=10> */
.L_x_158:
[----:B------:R-:W-:Y:S05]  /*d640*/  BSYNC B0 ;  /* 0x0000000000007941 */ /* 0x000fea0003800000 */
.L_x_157:
[----:B------:R-:W-:Y:S11]  /*d650*/  ISETP.NE.AND P0, PT, R103, RZ, PT ;  /* 0x000000ff6700720c */ /* 0x000ff60003f05270 */
[----:B------:R-:W-:Y:S02]  /*d660*/  @!UPT UIADD3 URZ, UPT, UPT, URZ, URZ, URZ ;  /* 0x000000fffffff290 */ /* 0x000fe4000fffe0ff */
[----:B------:R2:W4:Y:S01]  /*d670*/  @P0 LDS R40, [R4+0x200] ;  /* 0x0002000004280984 */ /* 0x0005220000000800 */
[C---:B-1----:R-:W-:Y:S01]  /*d680*/  @P0 IMAD R3, R101.reuse, 0x4000, R79 ;  /* 0x0000400065030824 */ /* 0x042fe200078e024f */
[----:B------:R-:W-:Y:S02]  /*d690*/  @P0 LEA R101, R101, R90, 0xe ;  /* 0x0000005a65650211 */ /* 0x000fe400078e70ff */
        /* <DEDUP_REMOVED lines=31> */
.L_x_156:
[----:B------:R-:W-:Y:S05]  /*d890*/  BSYNC B1 ;  /* 0x0000000000017941 */ /* 0x000fea0003800000 */
.L_x_155:
        /* <DEDUP_REMOVED lines=21> */
.L_x_160:
[----:B------:R-:W-:Y:S05]  /*d9f0*/  WARPSYNC.ALL ;  /* 0x0000000000007948 */ /* 0x000fea0003800000 */
[----:B------:R-:W-:Y:S01]  /*da00*/  R2UR UR4, R37 ;  /* 0x00000000250472ca */ /* 0x000fe200000e0000 */
[----:B------:R-:W-:Y:S01]  /*da10*/  BSSY.RECONVERGENT B0, `(.L_x_161) ;  /* 0x0000083000007945 */ /* 0x000fe20003800200 */
[----:B------:R-:W-:Y:S11]  /*da20*/  ISETP.NE.AND P0, PT, R95, RZ, PT ;  /* 0x000000ff5f00720c */ /* 0x000ff60003f05270 */
[----:B-1----:R-:W1:Y:S02]  /*da30*/  LDTM.x32 R4, tmem[UR4] ;  /* 0x00000004000479ee */ /* 0x002e6400082c0000 */
        /* <DEDUP_REMOVED lines=128> */
.L_x_162:
[----:B------:R-:W-:Y:S05]  /*e240*/  BSYNC.RECONVERGENT B0 ;  /* 0x0000000000007941 */ /* 0x000fea0003800200 */
.L_x_161:
[----:B------:R-:W-:Y:S01]  /*e250*/  BAR.SYNC.DEFER_BLOCKING 0x1, 0x80 ;  /* 0x0042000000007b1d */ /* 0x000fe20000010000 */
[----:B------:R-:W-:Y:S09]  /*e260*/  UISETP.NE.AND UP0, UPT, UR55, -0x8, UPT ;  /* 0xfffffff83700788c */ /* 0x000ff2000bf05270 */
[----:B------:R-:W-:Y:S05]  /*e270*/  BRA.U !UP0, `(.L_x_163) ;  /* 0x0000000108287547 */ /* 0x000fea000b800000 */
[----:B------:R-:W-:Y:S01]  /*e280*/  ISETP.NE.AND P0, PT, R100, RZ, PT ;  /* 0x000000ff6400720c */ /* 0x000fe20003f05270 */
[----:B------:R-:W-:Y:S01]  /*e290*/  IMAD.U32 R3, RZ, RZ, UR52 ;  /* 0x00000034ff037e24 */ /* 0x000fe2000f8e00ff */
[----:B------:R-:W-:Y:S01]  /*e2a0*/  UIADD3 UR4, UPT, UPT, UR52, 0x1, URZ ;  /* 0x0000000134047890 */ /* 0x000fe2000fffe0ff */
[----:B------:R-:W-:Y:S03]  /*e2b0*/  IMAD.U32 R0, RZ, RZ, UR54 ;  /* 0x00000036ff007e24 */ /* 0x000fe6000f8e00ff */
[----:B------:R-:W-:Y:S04]  /*e2c0*/  UISETP.NE.AND UP0, UPT, UR4, 0x4, UPT ;  /* 0x000000040400788c */ /* 0x000fe8000bf05270 */
[----:B------:R-:W-:Y:S03]  /*e2d0*/  USEL UR52, UR4, URZ, UP0 ;  /* 0x000000ff04347287 */ /* 0x000fe60008000000 */
[----:B------:R-:W-:Y:S05]  /*e2e0*/  @P0 LEA R3, R3, UR46, 0x3 ;  /* 0x0000002e03030c11 */ /* 0x000fea000f8e18ff */
[----:B------:R-:W-:Y:S05]  /*e2f0*/  @P0 VIADD R3, R3, 0x50 ;  /* 0x0000005003030836 */ /* 0x000fea0000000000 */
[----:B------:R-:W-:Y:S04]  /*e300*/  @P0 PRMT R0, R0, 0x654, R3 ;  /* 0x0000065400000816 */ /* 0x000fe80000000003 */
[----:B------:R2:W-:Y:S03]  /*e310*/  @P0 SYNCS.ARRIVE.TRANS64.RED.A1T0 RZ, [R0+URZ], RZ ;  /* 0x000000ff00ff09a7 */ /* 0x0005e600081004ff */
.L_x_163:
[----:B------:R-:W-:Y:S01]  /*e320*/  R2UR UR6, R99 ;  /* 0x00000000630672ca */ /* 0x000fe200000e0000 */
[----:B------:R-:W-:Y:S01]  /*e330*/  UIADD3 UR55, UPT, UPT, UR55, 0x8, URZ ;  /* 0x0000000837377890 */ /* 0x000fe2000fffe0ff */
[----:B------:R-:W-:Y:S01]  /*e340*/  R2UR UR5, R85 ;  /* 0x00000000550572ca */ /* 0x000fe200000e0000 */
[----:B------:R-:W-:Y:S01]  /*e350*/  ULOP3.LUT UR37, UR37, 0x1, URZ, 0x3c, !UPT ;  /* 0x0000000125257892 */ /* 0x000fe2000f8e3cff */
[----:B------:R-:W-:Y:S02]  /*e360*/  R2UR UR4, R86 ;  /* 0x00000000560472ca */ /* 0x000fe400000e0000 */
[----:B------:R-:W-:Y:S02]  /*e370*/  R2UR UR36, R97 ;  /* 0x00000000612472ca */ /* 0x000fe400000e0000 */
[C---:B------:R-:W-:Y:S04]  /*e380*/  ISETP.NE.AND P0, PT, R91.reuse, 0x2, PT ;  /* 0x000000025b00780c */ /* 0x040fe80003f05270 */
[----:B--2---:R-:W-:Y:S01]  /*e390*/  SEL R0, RZ, 0x1, P0 ;  /* 0x00000001ff007807 */ /* 0x004fe20000000000 */
[----:B------:R-:W-:Y:S01]  /*e3a0*/  UISETP.NE.AND UP0, UPT, UR6, URZ, UPT ;  /* 0x000000ff0600728c */ /* 0x000fe2000bf05270 */
[----:B------:R-:W-:Y:S01]  /*e3b0*/  SEL R91, R91, RZ, P0 ;  /* 0x000000ff5b5b7207 */ /* 0x000fe20000000000 */
[----:B------:R-:W-:Y:S01]  /*e3c0*/  UIADD3 UR27, UPT, UPT, UR38, UR5, URZ ;  /* 0x00000005261b7290 */ /* 0x000fe2000fffe0ff */
[----:B------:R-:W-:Y:S01]  /*e3d0*/  LOP3.LUT R93, R93, R0, RZ, 0x3c, !PT ;  /* 0x000000005d5d7212 */ /* 0x000fe200078e3cff */
[----:B------:R-:W-:Y:S05]  /*e3e0*/  UIADD3 UR26, UPT, UPT, UR39, UR4, URZ ;  /* 0x00000004271a7290 */ /* 0x000fea000fffe0ff */
[----:B------:R-:W-:Y:S07]  /*e3f0*/  BRA.U UP0, `(.L_x_164) ;  /* 0xffffff7d00b07547 */ /* 0x000fee000b83ffff */
[----:B------:R-:W-:Y:S01]  /*e400*/  R2UR UR4, R87 ;  /* 0x00000000570472ca */ /* 0x000fe200000e0000 */
[----:B------:R-:W-:-:S12]  /*e410*/  UIADD3 UR5, UPT, UPT, UR46, 0xd0, URZ ;  /* 0x000000d02e057890 */ /* 0x000fd8000fffe0ff */
[----:B------:R-:W-:Y:S02]  /*e420*/  UISETP.NE.AND UP0, UPT, UR4, URZ, UPT ;  /* 0x000000ff0400728c */ /* 0x000fe4000bf05270 */
[----:B------:R-:W-:-:S04]  /*e430*/  ULOP3.LUT UR4, UR54, 0x1, URZ, 0x3c, !UPT ;  /* 0x0000000136047892 */ /* 0x000fc8000f8e3cff */
[----:B------:R-:W-:-:S09]  /*e440*/  UPRMT UR4, UR4, 0x654, UR5 ;  /* 0x0000065404047896 */ /* 0x000fd20008000005 */
[----:B------:R-:W-:Y:S01]  /*e450*/  SYNCS.ARRIVE.TRANS64.RED.A1T0 RZ, [UR4], RZ ;  /* 0x000000ffffff79a7 */ /* 0x000fe20008100404 */
[----:B------:R-:W-:Y:S01]  /*e460*/  SYNCS.ARRIVE.TRANS64.A1T0 RZ, [UR46+0xd0], RZ ;  /* 0x0000d0ffffff79a7 */ /* 0x000fe2000810002e */
[----:B------:R-:W-:Y:S05]  /*e470*/  BRA.U !UP0, `(.L_x_165) ;  /* 0x0000000108487547 */ /* 0x000fea000b800000 */
[----:B------:R-:W2:Y:S02]  /*e480*/  LDCU.64 UR4, c[0x0][0xa90] ;  /* 0x00015200ff0477ac */ /* 0x000ea40008000a00 */
[----:B--2---:R-:W-:-:S04]  /*e490*/  UISETP.NE.U32.AND UP0, UPT, UR4, URZ, UPT ;  /* 0x000000ff0400728c */ /* 0x004fc8000bf05070 */
[----:B------:R-:W-:-:S09]  /*e4a0*/  UISETP.NE.AND.EX UP0, UPT, UR5, URZ, UPT, UP0 ;  /* 0x000000ff0500728c */ /* 0x000fd2000bf05300 */
[----:B------:R-:W-:Y:S05]  /*e4b0*/  BRA.U UP0, `(.L_x_166) ;  /* 0x00000001000c7547 */ /* 0x000fea000b800000 */
[----:B------:R-:W-:-:S13]  /*e4c0*/  FSETP.NEU.AND P0, PT, R41, RZ, PT ;  /* 0x000000ff2900720b */ /* 0x000fda0003f0d000 */
[----:B------:R-:W-:Y:S05]  /*e4d0*/  @!P0 EXIT ;  /* 0x000000000000894d */ /* 0x000fea0003800000 */
[----:B------:R-:W-:Y:S05]  /*e4e0*/  BRA `(.L_x_165) ;  /* 0x00000000002c7947 */ /* 0x000fea0003800000 */
.L_x_166:
[----:B------:R-:W-:Y:S01]  /*e4f0*/  ISETP.NE.AND P0, PT, R89, RZ, PT ;  /* 0x000000ff5900720c */ /* 0x000fe20003f05270 */
[----:B------:R-:W-:-:S12]  /*e500*/  BSSY.RECONVERGENT B0, `(.L_x_165) ;  /* 0x0000009000007945 */ /* 0x000fd80003800200 */
[----:B------:R-:W-:Y:S05]  /*e510*/  @P0 BRA `(.L_x_167) ;  /* 0x0000000000140947 */ /* 0x000fea0003800000 */
[----:B------:R-:W2:Y:S02]  /*e520*/  LDCU.64 UR4, c[0x0][0xa88] ;  /* 0x00015100ff0477ac */ /* 0x000ea40008000a00 */
[----:B--2---:R-:W-:-:S04]  /*e530*/  ISETP.NE.U32.AND P0, PT, RZ, UR4, PT ;  /* 0x00000004ff007c0c */ /* 0x004fc8000bf05070 */
[----:B------:R-:W-:-:S13]  /*e540*/  ISETP.NE.AND.EX P0, PT, RZ, UR5, PT, P0 ;  /* 0x00000005ff007c0c */ /* 0x000fda000bf05300 */
[----:B------:R-:W-:Y:S05]  /*e550*/  @!P0 EXIT ;  /* 0x000000000000894d */ /* 0x000fea0003800000 */
[----:B------:R-:W-:Y:S05]  /*e560*/  BRA `(.L_x_168) ;  /* 0x0000000000087947 */ /* 0x000fea0003800000 */
.L_x_167:
[----:B------:R-:W-:-:S13]  /*e570*/  FSETP.NEU.AND P0, PT, R41, RZ, PT ;  /* 0x000000ff2900720b */ /* 0x000fda0003f0d000 */
[----:B------:R-:W-:Y:S05]  /*e580*/  @!P0 EXIT ;  /* 0x000000000000894d */ /* 0x000fea0003800000 */
.L_x_168:
[----:B------:R-:W-:Y:S05]  /*e590*/  BSYNC.RECONVERGENT B0 ;  /* 0x0000000000007941 */ /* 0x000fea0003800200 */
.L_x_165:
[----:B------:R-:W-:Y:S01]  /*e5a0*/  ULEA UR4, UR52, UR46, 0x3 ;  /* 0x0000002e34047291 */ /* 0x000fe2000f8e18ff */
[----:B------:R-:W-:-:S04]  /*e5b0*/  DEPBAR.LE SB0, 0x0 ;  /* 0x000080000000791a */ /* 0x000fc80000000000 */
[----:B------:R-:W-:-:S04]  /*e5c0*/  UIADD3 UR4, UPT, UPT, UR4, 0x50, URZ ;  /* 0x0000005004047890 */ /* 0x000fc8000fffe0ff */
[----:B------:R-:W-:-:S09]  /*e5d0*/  UPRMT UR4, UR54, 0x654, UR4 ;  /* 0x0000065436047896 */ /* 0x000fd20008000004 */
[----:B------:R-:W-:Y:S01]  /*e5e0*/  SYNCS.ARRIVE.TRANS64.RED.A1T0 RZ, [UR4], RZ ;  /* 0x000000ffffff79a7 */ /* 0x000fe20008100404 */
[----:B------:R-:W-:Y:S05]  /*e5f0*/  EXIT ;  /* 0x000000000000794d */ /* 0x000fea0003800000 */
.L_x_24:
[----:B------:R1:W1:Y:S02]  /*e600*/  SYNCS.PHASECHK.TRANS64.TRYWAIT P0, [R3+URZ+0xc0], R2 ;  /* 0x0000c002030075a7 */ /* 0x00026400080011ff */
[----:B-1----:R-:W-:Y:S05]  /*e610*/  @!P0 NANOSLEEP.SYNCS 0x989680 ;  /* 0x009896800000895d */ /* 0x002fea0003900000 */
[----:B------:R-:W1:Y:S02]  /*e620*/  @!P0 SYNCS.PHASECHK.TRANS64 P0, [R3+URZ+0xc0], R2 ;  /* 0x0000c002030085a7 */ /* 0x000e6400080010ff */
[----:B-1----:R-:W-:Y:S05]  /*e630*/  @!P0 BRA `(.L_x_24) ;  /* 0xfffffffc00f08947 */ /* 0x002fea000383ffff */
[----:B------:R-:W-:Y:S05]  /*e640*/  BRA `(.L_x_169) ;  /* 0xffffff3000787947 */ /* 0x000fea000383ffff */
.L_x_27:
[----:B------:R-:W-:-:S07]  /*e650*/  MOV R0, UR9 ;  /* 0x0000000900007c02 */ /* 0x000fce0008000f00 */
.L_x_170:
[----:B-1----:R1:W2:Y:S02]  /*e660*/  SYNCS.PHASECHK.TRANS64.TRYWAIT P0, [R0+URZ+0x18], R3 ;  /* 0x00001803000075a7 */ /* 0x0022a400080011ff */
[----:B--2---:R-:W-:Y:S05]  /*e670*/  @!P0 NANOSLEEP.SYNCS 0x989680 ;  /* 0x009896800000895d */ /* 0x004fea0003900000 */
[----:B------:R-:W2:Y:S02]  /*e680*/  @!P0 SYNCS.PHASECHK.TRANS64 P0, [R0+URZ+0x18], R3 ;  /* 0x00001803000085a7 */ /* 0x000ea400080010ff */
[----:B--2---:R-:W-:Y:S05]  /*e690*/  @!P0 BRA `(.L_x_170) ;  /* 0xfffffffc00f08947 */ /* 0x004fea000383ffff */
[----:B------:R-:W-:Y:S05]  /*e6a0*/  BRA `(.L_x_26) ;  /* 0xffffff3000e07947 */ /* 0x000fea000383ffff */
.L_x_29:
[----:B-1----:R1:W2:Y:S02]  /*e6b0*/  SYNCS.PHASECHK.TRANS64.TRYWAIT P0, [R3+URZ+0x80], R0 ;  /* 0x00008000030075a7 */ /* 0x0022a400080011ff */
[----:B--2---:R-:W-:Y:S05]  /*e6c0*/  @!P0 NANOSLEEP.SYNCS 0x989680 ;  /* 0x009896800000895d */ /* 0x004fea0003900000 */
[----:B------:R-:W2:Y:S02]  /*e6d0*/  @!P0 SYNCS.PHASECHK.TRANS64 P0, [R3+URZ+0x80], R0 ;  /* 0x00008000030085a7 */ /* 0x000ea400080010ff */
[----:B--2---:R-:W-:Y:S05]  /*e6e0*/  @!P0 BRA `(.L_x_29) ;  /* 0xfffffffc00f08947 */ /* 0x004fea000383ffff */
[----:B------:R-:W-:Y:S05]  /*e6f0*/  BRA `(.L_x_171) ;  /* 0xffffff34007c7947 */ /* 0x000fea000383ffff */
.L_x_33:
[----:B-1----:R-:W-:-:S07]  /*e700*/  MOV R0, UR4 ;  /* 0x0000000400007c02 */ /* 0x002fce0008000f00 */
.L_x_172:
[----:B-1----:R1:W2:Y:S02]  /*e710*/  SYNCS.PHASECHK.TRANS64.TRYWAIT P0, [R0+URZ], R3 ;  /* 0x00000003000075a7 */ /* 0x0022a400080011ff */
[----:B--2---:R-:W-:Y:S05]  /*e720*/  @!P0 NANOSLEEP.SYNCS 0x989680 ;  /* 0x009896800000895d */ /* 0x004fea0003900000 */
[----:B------:R-:W2:Y:S02]  /*e730*/  @!P0 SYNCS.PHASECHK.TRANS64 P0, [R0+URZ], R3 ;  /* 0x00000003000085a7 */ /* 0x000ea400080010ff */
[----:B--2---:R-:W-:Y:S05]  /*e740*/  @!P0 BRA `(.L_x_172) ;  /* 0xfffffffc00f08947 */ /* 0x004fea000383ffff */
[----:B------:R-:W-:Y:S05]  /*e750*/  BRA `(.L_x_173) ;  /* 0xffffff3c00207947 */ /* 0x000fea000383ffff */
.L_x_34:
[----:B------:R-:W-:-:S07]  /*e760*/  MOV R0, UR5 ;  /* 0x0000000500007c02 */ /* 0x000fce0008000f00 */
.L_x_174:
[----:B-1----:R1:W2:Y:S02]  /*e770*/  SYNCS.PHASECHK.TRANS64.TRYWAIT P0, [R0+URZ], R3 ;  /* 0x00000003000075a7 */ /* 0x0022a400080011ff */
[----:B--2---:R-:W-:Y:S05]  /*e780*/  @!P0 NANOSLEEP.SYNCS 0x989680 ;  /* 0x009896800000895d */ /* 0x004fea0003900000 */
[----:B------:R-:W2:Y:S02]  /*e790*/  @!P0 SYNCS.PHASECHK.TRANS64 P0, [R0+URZ], R3 ;  /* 0x00000003000085a7 */ /* 0x000ea400080010ff */
[----:B--2---:R-:W-:Y:S05]  /*e7a0*/  @!P0 BRA `(.L_x_174) ;  /* 0xfffffffc00f08947 */ /* 0x004fea000383ffff */
[----:B------:R-:W-:Y:S05]  /*e7b0*/  BRA `(.L_x_175) ;  /* 0xffffff3c002c7947 */ /* 0x000fea000383ffff */
.L_x_37:
[----:B-1----:R1:W2:Y:S02]  /*e7c0*/  SYNCS.PHASECHK.TRANS64.TRYWAIT P0, [R0+URZ+0xb0], R5 ;  /* 0x0000b005000075a7 */ /* 0x0022a400080011ff */
[----:B--2---:R-:W-:Y:S05]  /*e7d0*/  @!P0 NANOSLEEP.SYNCS 0x989680 ;  /* 0x009896800000895d */ /* 0x004fea0003900000 */
[----:B------:R-:W2:Y:S02]  /*e7e0*/  @!P0 SYNCS.PHASECHK.TRANS64 P0, [R0+URZ+0xb0], R5 ;  /* 0x0000b005000085a7 */ /* 0x000ea400080010ff */
[----:B--2---:R-:W-:Y:S05]  /*e7f0*/  @!P0 BRA `(.L_x_37) ;  /* 0xfffffffc00f08947 */ /* 0x004fea000383ffff */
[----:B------:R-:W-:Y:S05]  /*e800*/  BRA `(.L_x_176) ;  /* 0xffffff3c00887947 */ /* 0x000fea000383ffff */
.L_x_38:
[----:B------:R-:W-:-:S07]  /*e810*/  MOV R0, UR4 ;  /* 0x0000000400007c02 */ /* 0x000fce0008000f00 */
.L_x_177:
[----:B-1----:R1:W2:Y:S02]  /*e820*/  SYNCS.PHASECHK.TRANS64.TRYWAIT P0, [R0+URZ+0x90], R7 ;  /* 0x00009007000075a7 */ /* 0x0022a400080011ff */
[----:B--2---:R-:W-:Y:S05]  /*e830*/  @!P0 NANOSLEEP.SYNCS 0x989680 ;  /* 0x009896800000895d */ /* 0x004fea0003900000 */
[----:B------:R-:W2:Y:S02]  /*e840*/  @!P0 SYNCS.PHASECHK.TRANS64 P0, [R0+URZ+0x90], R7 ;  /* 0x00009007000085a7 */ /* 0x000ea400080010ff */
[----:B--2---:R-:W-:Y:S05]  /*e850*/  @!P0 BRA `(.L_x_177) ;  /* 0xfffffffc00f08947 */ /* 0x004fea000383ffff */
[----:B------:R-:W-:Y:S05]  /*e860*/  BRA `(.L_x_178) ;  /* 0xffffff3c00987947 */ /* 0x000fea000383ffff */
.L_x_39:
[----:B-1----:R1:W2:Y:S02]  /*e870*/  SYNCS.PHASECHK.TRANS64.TRYWAIT P1, [R0+URZ+0x80], R5 ;  /* 0x00008005000075a7 */ /* 0x0022a400080211ff */
[----:B--2---:R-:W-:Y:S05]  /*e880*/  @!P1 NANOSLEEP.SYNCS 0x989680 ;  /* 0x009896800000995d */ /* 0x004fea0003900000 */
[----:B------:R-:W2:Y:S02]  /*e890*/  @!P1 SYNCS.PHASECHK.TRANS64 P1, [R0+URZ+0x80], R5 ;  /* 0x00008005000095a7 */ /* 0x000ea400080210ff */
[----:B--2---:R-:W-:Y:S05]  /*e8a0*/  @!P1 BRA `(.L_x_39) ;  /* 0xfffffffc00f09947 */ /* 0x004fea000383ffff */
[----:B------:R-:W-:Y:S05]  /*e8b0*/  BRA `(.L_x_179) ;  /* 0xffffff3c00c87947 */ /* 0x000fea000383ffff */
.L_x_42:
[----:B------:R-:W-:-:S07]  /*e8c0*/  MOV R0, UR4 ;  /* 0x0000000400007c02 */ /* 0x000fce0008000f00 */
.L_x_180:
[----:B-1----:R1:W2:Y:S02]  /*e8d0*/  SYNCS.PHASECHK.TRANS64.TRYWAIT P0, [R0+URZ+0x90], R3 ;  /* 0x00009003000075a7 */ /* 0x0022a400080011ff */
[----:B--2---:R-:W-:Y:S05]  /*e8e0*/  @!P0 NANOSLEEP.SYNCS 0x989680 ;  /* 0x009896800000895d */ /* 0x004fea0003900000 */
[----:B------:R-:W2:Y:S02]  /*e8f0*/  @!P0 SYNCS.PHASECHK.TRANS64 P0, [R0+URZ+0x90], R3 ;  /* 0x00009003000085a7 */ /* 0x000ea400080010ff */
[----:B--2---:R-:W-:Y:S05]  /*e900*/  @!P0 BRA `(.L_x_180) ;  /* 0xfffffffc00f08947 */ /* 0x004fea000383ffff */
[----:B------:R-:W-:Y:S05]  /*e910*/  BRA `(.L_x_41) ;  /* 0xffffff40001c7947 */ /* 0x000fea000383ffff */
.L_x_51:
[----:B-1----:R-:W-:-:S04]  /*e920*/  MOV R5, UR5 ;  /* 0x0000000500057c02 */ /* 0x002fc80008000f00 */
[----:B------:R1:W2:Y:S03]  /*e930*/  SYNCS.PHASECHK.TRANS64.TRYWAIT P0, [R5+URZ+0x8], R6 ;  /* 0x00000806050075a7 */ /* 0x0002a600080011ff */
[----:B--2---:R-:W-:Y:S05]  /*e940*/  @!P0 NANOSLEEP.SYNCS 0x989680 ;  /* 0x009896800000895d */ /* 0x004fea0003900000 */
[----:B------:R-:W2:Y:S02]  /*e950*/  @!P0 SYNCS.PHASECHK.TRANS64 P0, [R5+URZ+0x8], R6 ;  /* 0x00000806050085a7 */ /* 0x000ea400080010ff */
[----:B--2---:R-:W-:Y:S05]  /*e960*/  @!P0 BRA `(.L_x_51) ;  /* 0xfffffffc00ec8947 */ /* 0x004fea000383ffff */
[----:B------:R-:W-:Y:S05]  /*e970*/  BRA `(.L_x_50) ;  /* 0xffffff4000d47947 */ /* 0x000fea000383ffff */
.L_x_53:
[----:B------:R-:W-:Y:S01]  /*e980*/  BSSY B0, `(.L_x_181) ;  /* 0x0000006000007945 */ /* 0x000fe20003800000 */
[----:B------:R-:W-:-:S07]  /*e990*/  MOV R15, 0xffffffff ;  /* 0xffffffff000f7802 */ /* 0x000fce0000000f00 */
[----:B-1---5:R-:W-:Y:S05]  /*e9a0*/  WARPSYNC.COLLECTIVE R15, `(.L_x_182) ;  /* 0x000000000f0c7348 */ /* 0x022fea0003c00000 */
[----:B------:R-:W-:Y:S02]  /*e9b0*/  ELECT P6, UR79, PT ;  /* 0x00000000004f782f */ /* 0x000fe400038c0000 */
[----:B------:R-:W-:Y:S01]  /*e9c0*/  MOV R14, UR79 ;  /* 0x0000004f000e7c02 */ /* 0x000fe20008000f00 */
[----:B-1---5:R-:W-:Y:S10]  /*e9d0*/  ENDCOLLECTIVE ;  /* 0x000000000000791b */ /* 0x022ff40003800000 */
.L_x_182:
[----:B------:R-:W-:Y:S05]  /*e9e0*/  BSYNC B0 ;  /* 0x0000000000007941 */ /* 0x000fea0003800000 */
.L_x_181:
[----:B------:R-:W-:Y:S01]  /*e9f0*/  PLOP3.LUT P0, PT, P6, PT, PT, 0x80, 0x8 ;  /* 0x000000000008781c */ /* 0x000fe2000370f070 */
[----:B------:R-:W-:-:S12]  /*ea00*/  BRA `(.L_x_183) ;  /* 0xffffff4400007947 */ /* 0x000fd8000383ffff */
.L_x_55:
[----:B-1----:R-:W-:-:S04]  /*ea10*/  MOV R3, UR5 ;  /* 0x0000000500037c02 */ /* 0x002fc80008000f00 */
[----:B------:R1:W2:Y:S03]  /*ea20*/  SYNCS.PHASECHK.TRANS64.TRYWAIT P0, [R3+URZ+0x8], R4 ;  /* 0x00000804030075a7 */ /* 0x0002a600080011ff */
[----:B--2---:R-:W-:Y:S05]  /*ea30*/  @!P0 NANOSLEEP.SYNCS 0x989680 ;  /* 0x009896800000895d */ /* 0x004fea0003900000 */
[----:B------:R-:W2:Y:S02]  /*ea40*/  @!P0 SYNCS.PHASECHK.TRANS64 P0, [R3+URZ+0x8], R4 ;  /* 0x00000804030085a7 */ /* 0x000ea400080010ff */
[----:B--2---:R-:W-:Y:S05]  /*ea50*/  @!P0 BRA `(.L_x_55) ;  /* 0xfffffffc00ec8947 */ /* 0x004fea000383ffff */
[----:B------:R-:W-:Y:S05]  /*ea60*/  BRA `(.L_x_54) ;  /* 0xffffff4400047947 */ /* 0x000fea000383ffff */
.L_x_56:
[----:B-1----:R1:W2:Y:S02]  /*ea70*/  SYNCS.PHASECHK.TRANS64.TRYWAIT P0, [R0+URZ+0x80], R5 ;  /* 0x00008005000075a7 */ /* 0x0022a400080011ff */
[----:B--2---:R-:W-:Y:S05]  /*ea80*/  @!P0 NANOSLEEP.SYNCS 0x989680 ;  /* 0x009896800000895d */ /* 0x004fea0003900000 */
[----:B------:R-:W2:Y:S02]  /*ea90*/  @!P0 SYNCS.PHASECHK.TRANS64 P0, [R0+URZ+0x80], R5 ;  /* 0x00008005000085a7 */ /* 0x000ea400080010ff */
[----:B--2---:R-:W-:Y:S05]  /*eaa0*/  @!P0 BRA `(.L_x_56) ;  /* 0xfffffffc00f08947 */ /* 0x004fea000383ffff */
[----:B------:R-:W-:Y:S05]  /*eab0*/  BRA `(.L_x_184) ;  /* 0xffffff4800247947 */ /* 0x000fea000383ffff */
.L_x_60:
[----:B-1----:R-:W-:Y:S07]  /*eac0*/  MOV R0, UR8 ;  /* 0x0000000800007c02 */ /* 0x002fee0008000f00 */
.L_x_185:
[----:B-1----:R1:W2:Y:S02]  /*ead0*/  SYNCS.PHASECHK.TRANS64.TRYWAIT P0, [R0+URZ], R5 ;  /* 0x00000005000075a7 */ /* 0x0022a400080011ff */
[----:B--2---:R-:W-:Y:S05]  /*eae0*/  @!P0 NANOSLEEP.SYNCS 0x989680 ;  /* 0x009896800000895d */ /* 0x004fea0003900000 */
[----:B------:R-:W2:Y:S02]  /*eaf0*/  @!P0 SYNCS.PHASECHK.TRANS64 P0, [R0+URZ], R5 ;  /* 0x00000005000085a7 */ /* 0x000ea400080010ff */
[----:B--2---:R-:W-:Y:S05]  /*eb00*/  @!P0 BRA `(.L_x_185) ;  /* 0xfffffffc00f08947 */ /* 0x004fea000383ffff */
[----:B------:R-:W-:Y:S05]  /*eb10*/  BRA `(.L_x_59) ;  /* 0xffffff4800947947 */ /* 0x000fea000383ffff */
.L_x_62:
[----:B-1----:R-:W-:Y:S07]  /*eb20*/  MOV R0, UR13 ;  /* 0x0000000d00007c02 */ /* 0x002fee0008000f00 */
.L_x_186:
[----:B-1----:R1:W3:Y:S02]  /*eb30*/  SYNCS.PHASECHK.TRANS64.TRYWAIT P0, [R0+URZ+0xa8], R5 ;  /* 0x0000a805000075a7 */ /* 0x0022e400080011ff */
[----:B---3--:R-:W-:Y:S05]  /*eb40*/  @!P0 NANOSLEEP.SYNCS 0x989680 ;  /* 0x009896800000895d */ /* 0x008fea0003900000 */
[----:B------:R-:W3:Y:S02]  /*eb50*/  @!P0 SYNCS.PHASECHK.TRANS64 P0, [R0+URZ+0xa8], R5 ;  /* 0x0000a805000085a7 */ /* 0x000ee400080010ff */
[----:B---3--:R-:W-:Y:S05]  /*eb60*/  @!P0 BRA `(.L_x_186) ;  /* 0xfffffffc00f08947 */ /* 0x008fea000383ffff */
[----:B------:R-:W-:Y:S05]  /*eb70*/  BRA `(.L_x_61) ;  /* 0xffffff4800c87947 */ /* 0x000fea000383ffff */
.L_x_65:
[----:B------:R-:W-:-:S07]  /*eb80*/  MOV R0, UR13 ;  /* 0x0000000d00007c02 */ /* 0x000fce0008000f00 */
.L_x_187:
[----:B---3--:R3:W4:Y:S02]  /*eb90*/  SYNCS.PHASECHK.TRANS64.TRYWAIT P0, [R0+URZ+0xd0], R3 ;  /* 0x0000d003000075a7 */ /* 0x00872400080011ff */
[----:B----4-:R-:W-:Y:S05]  /*eba0*/  @!P0 NANOSLEEP.SYNCS 0x989680 ;  /* 0x009896800000895d */ /* 0x010fea0003900000 */
[----:B------:R-:W4:Y:S02]  /*ebb0*/  @!P0 SYNCS.PHASECHK.TRANS64 P0, [R0+URZ+0xd0], R3 ;  /* 0x0000d003000085a7 */ /* 0x000f2400080010ff */
[----:B----4-:R-:W-:Y:S05]  /*ebc0*/  @!P0 BRA `(.L_x_187) ;  /* 0xfffffffc00f08947 */ /* 0x010fea000383ffff */
[----:B------:R-:W-:Y:S05]  /*ebd0*/  BRA `(.L_x_188) ;  /* 0xffffff4c00687947 */ /* 0x000fea000383ffff */
.L_x_70:
[----:B-1----:R1:W2:Y:S02]  /*ebe0*/  SYNCS.PHASECHK.TRANS64.TRYWAIT P0, [R8+URZ+0x80], R5 ;  /* 0x00008005080075a7 */ /* 0x0022a400080011ff */
[----:B--2---:R-:W-:Y:S05]  /*ebf0*/  @!P0 NANOSLEEP.SYNCS 0x989680 ;  /* 0x009896800000895d */ /* 0x004fea0003900000 */
[----:B------:R-:W2:Y:S02]  /*ec00*/  @!P0 SYNCS.PHASECHK.TRANS64 P0, [R8+URZ+0x80], R5 ;  /* 0x00008005080085a7 */ /* 0x000ea400080010ff */
[----:B--2---:R-:W-:Y:S05]  /*ec10*/  @!P0 BRA `(.L_x_70) ;  /* 0xfffffffc00f08947 */ /* 0x004fea000383ffff */
[----:B------:R-:W-:Y:S05]  /*ec20*/  BRA `(.L_x_189) ;  /* 0xffffff50009c7947 */ /* 0x000fea000383ffff */
.L_x_73:
[----:B------:R-:W-:Y:S07]  /*ec30*/  MOV R0, UR21 ;  /* 0x0000001500007c02 */ /* 0x000fee0008000f00 */
.L_x_190:
[----:B-1----:R1:W2:Y:S02]  /*ec40*/  SYNCS.PHASECHK.TRANS64.TRYWAIT P0, [R0+URZ+0x78], R5 ;  /* 0x00007805000075a7 */ /* 0x0022a400080011ff */
[----:B--2---:R-:W-:Y:S05]  /*ec50*/  @!P0 NANOSLEEP.SYNCS 0x989680 ;  /* 0x009896800000895d */ /* 0x004fea0003900000 */
[----:B------:R-:W2:Y:S02]  /*ec60*/  @!P0 SYNCS.PHASECHK.TRANS64 P0, [R0+URZ+0x78], R5 ;  /* 0x00007805000085a7 */ /* 0x000ea400080010ff */
[----:B--2---:R-:W-:Y:S05]  /*ec70*/  @!P0 BRA `(.L_x_190) ;  /* 0xfffffffc00f08947 */ /* 0x004fea000383ffff */
[----:B------:R-:W-:Y:S05]  /*ec80*/  BRA `(.L_x_72) ;  /* 0xffffff5800187947 */ /* 0x000fea000383ffff */
.L_x_76:
[----:B------:R-:W-:Y:S07]  /*ec90*/  MOV R5, UR21 ;  /* 0x0000001500057c02 */ /* 0x000fee0008000f00 */
.L_x_191:
[----:B-1----:R1:W2:Y:S02]  /*eca0*/  SYNCS.PHASECHK.TRANS64.TRYWAIT P0, [R5+URZ+0x50], R6 ;  /* 0x00005006050075a7 */ /* 0x0022a400080011ff */
[----:B--2---:R-:W-:Y:S05]  /*ecb0*/  @!P0 NANOSLEEP.SYNCS 0x989680 ;  /* 0x009896800000895d */ /* 0x004fea0003900000 */
[----:B------:R-:W2:Y:S02]  /*ecc0*/  @!P0 SYNCS.PHASECHK.TRANS64 P0, [R5+URZ+0x50], R6 ;  /* 0x00005006050085a7 */ /* 0x000ea400080010ff */
[----:B--2---:R-:W-:Y:S05]  /*ecd0*/  @!P0 BRA `(.L_x_191) ;  /* 0xfffffffc00f08947 */ /* 0x004fea000383ffff */
[----:B------:R-:W-:Y:S05]  /*ece0*/  BRA `(.L_x_192) ;  /* 0xffffff58007c7947 */ /* 0x000fea000383ffff */
.L_x_77:
[----:B------:R-:W-:Y:S07]  /*ecf0*/  MOV R5, UR21 ;  /* 0x0000001500057c02 */ /* 0x000fee0008000f00 */
.L_x_193:
[----:B-1----:R1:W2:Y:S02]  /*ed00*/  SYNCS.PHASECHK.TRANS64.TRYWAIT P0, [R5+URZ+0x58], R6 ;  /* 0x00005806050075a7 */ /* 0x0022a400080011ff */
[----:B--2---:R-:W-:Y:S05]  /*ed10*/  @!P0 NANOSLEEP.SYNCS 0x989680 ;  /* 0x009896800000895d */ /* 0x004fea0003900000 */
[----:B------:R-:W2:Y:S02]  /*ed20*/  @!P0 SYNCS.PHASECHK.TRANS64 P0, [R5+URZ+0x58], R6 ;  /* 0x00005806050085a7 */ /* 0x000ea400080010ff */
[----:B--2---:R-:W-:Y:S05]  /*ed30*/  @!P0 BRA `(.L_x_193) ;  /* 0xfffffffc00f08947 */ /* 0x004fea000383ffff */
[----:B------:R-:W-:Y:S05]  /*ed40*/  BRA `(.L_x_194) ;  /* 0xffffff5c00307947 */ /* 0x000fea000383ffff */
.L_x_78:
[----:B------:R-:W-:Y:S07]  /*ed50*/  MOV R5, UR21 ;  /* 0x0000001500057c02 */ /* 0x000fee0008000f00 */
.L_x_195:
[----:B-1----:R1:W2:Y:S02]  /*ed60*/  SYNCS.PHASECHK.TRANS64.TRYWAIT P0, [R5+URZ+0x60], R6 ;  /* 0x00006006050075a7 */ /* 0x0022a400080011ff */
[----:B--2---:R-:W-:Y:S05]  /*ed70*/  @!P0 NANOSLEEP.SYNCS 0x989680 ;  /* 0x009896800000895d */ /* 0x004fea0003900000 */
[----:B------:R-:W2:Y:S02]  /*ed80*/  @!P0 SYNCS.PHASECHK.TRANS64 P0, [R5+URZ+0x60], R6 ;  /* 0x00006006050085a7 */ /* 0x000ea400080010ff */
[----:B--2---:R-:W-:Y:S05]  /*ed90*/  @!P0 BRA `(.L_x_195) ;  /* 0xfffffffc00f08947 */ /* 0x004fea000383ffff */
[----:B------:R-:W-:Y:S05]  /*eda0*/  BRA `(.L_x_196) ;  /* 0xffffff5c00ec7947 */ /* 0x000fea000383ffff */
.L_x_79:
[----:B------:R-:W-:Y:S07]  /*edb0*/  MOV R5, UR21 ;  /* 0x0000001500057c02 */ /* 0x000fee0008000f00 */
.L_x_197:
[----:B-1----:R1:W2:Y:S02]  /*edc0*/  SYNCS.PHASECHK.TRANS64.TRYWAIT P0, [R5+URZ+0x68], R6 ;  /* 0x00006806050075a7 */ /* 0x0022a400080011ff */
[----:B--2---:R-:W-:Y:S05]  /*edd0*/  @!P0 NANOSLEEP.SYNCS 0x989680 ;  /* 0x009896800000895d */ /* 0x004fea0003900000 */
[----:B------:R-:W2:Y:S02]  /*ede0*/  @!P0 SYNCS.PHASECHK.TRANS64 P0, [R5+URZ+0x68], R6 ;  /* 0x00006806050085a7 */ /* 0x000ea400080010ff */
[----:B--2---:R-:W-:Y:S05]  /*edf0*/  @!P0 BRA `(.L_x_197) ;  /* 0xfffffffc00f08947 */ /* 0x004fea000383ffff */
[----:B------:R-:W-:Y:S05]  /*ee00*/  BRA `(.L_x_198) ;  /* 0xffffff6000a47947 */ /* 0x000fea000383ffff */
.L_x_80:
[----:B------:R-:W-:Y:S07]  /*ee10*/  MOV R0, UR21 ;  /* 0x0000001500007c02 */ /* 0x000fee0008000f00 */
.L_x_199:
[----:B-1----:R1:W2:Y:S02]  /*ee20*/  SYNCS.PHASECHK.TRANS64.TRYWAIT P0, [R0+URZ+0x50], R7 ;  /* 0x00005007000075a7 */ /* 0x0022a400080011ff */
[----:B--2---:R-:W-:Y:S05]  /*ee30*/  @!P0 NANOSLEEP.SYNCS 0x989680 ;  /* 0x009896800000895d */ /* 0x004fea0003900000 */
[----:B------:R-:W2:Y:S02]  /*ee40*/  @!P0 SYNCS.PHASECHK.TRANS64 P0, [R0+URZ+0x50], R7 ;  /* 0x00005007000085a7 */ /* 0x000ea400080010ff */
[----:B--2---:R-:W-:Y:S05]  /*ee50*/  @!P0 BRA `(.L_x_199) ;  /* 0xfffffffc00f08947 */ /* 0x004fea000383ffff */
[----:B------:R-:W-:Y:S05]  /*ee60*/  BRA `(.L_x_200) ;  /* 0xffffff6400347947 */ /* 0x000fea000383ffff */
.L_x_81:
[----:B------:R-:W-:Y:S07]  /*ee70*/  MOV R0, UR21 ;  /* 0x0000001500007c02 */ /* 0x000fee0008000f00 */
.L_x_201:
[----:B-1----:R1:W2:Y:S02]  /*ee80*/  SYNCS.PHASECHK.TRANS64.TRYWAIT P0, [R0+URZ+0x58], R7 ;  /* 0x00005807000075a7 */ /* 0x0022a400080011ff */
[----:B--2---:R-:W-:Y:S05]  /*ee90*/  @!P0 NANOSLEEP.SYNCS 0x989680 ;  /* 0x009896800000895d */ /* 0x004fea0003900000 */
[----:B------:R-:W2:Y:S02]  /*eea0*/  @!P0 SYNCS.PHASECHK.TRANS64 P0, [R0+URZ+0x58], R7 ;  /* 0x00005807000085a7 */ /* 0x000ea400080010ff */
[----:B--2---:R-:W-:Y:S05]  /*eeb0*/  @!P0 BRA `(.L_x_201) ;  /* 0xfffffffc00f08947 */ /* 0x004fea000383ffff */
[----:B------:R-:W-:Y:S05]  /*eec0*/  BRA `(.L_x_202) ;  /* 0xffffff6400bc7947 */ /* 0x000fea000383ffff */
.L_x_82:
[----:B------:R-:W-:Y:S07]  /*eed0*/  MOV R0, UR21 ;  /* 0x0000001500007c02 */ /* 0x000fee0008000f00 */
.L_x_203:
[----:B-1----:R1:W2:Y:S02]  /*eee0*/  SYNCS.PHASECHK.TRANS64.TRYWAIT P0, [R0+URZ+0x60], R7 ;  /* 0x00006007000075a7 */ /* 0x0022a400080011ff */
[----:B--2---:R-:W-:Y:S05]  /*eef0*/  @!P0 NANOSLEEP.SYNCS 0x989680 ;  /* 0x009896800000895d */ /* 0x004fea0003900000 */
[----:B------:R-:W2:Y:S02]  /*ef00*/  @!P0 SYNCS.PHASECHK.TRANS64 P0, [R0+URZ+0x60], R7 ;  /* 0x00006007000085a7 */ /* 0x000ea400080010ff */
[----:B--2---:R-:W-:Y:S05]  /*ef10*/  @!P0 BRA `(.L_x_203) ;  /* 0xfffffffc00f08947 */ /* 0x004fea000383ffff */
[----:B------:R-:W-:Y:S05]  /*ef20*/  BRA `(.L_x_204) ;  /* 0xffffff6800607947 */ /* 0x000fea000383ffff */
.L_x_83:
[----:B------:R-:W-:Y:S07]  /*ef30*/  MOV R0, UR21 ;  /* 0x0000001500007c02 */ /* 0x000fee0008000f00 */
.L_x_205:
[----:B-1----:R1:W2:Y:S02]  /*ef40*/  SYNCS.PHASECHK.TRANS64.TRYWAIT P0, [R0+URZ+0x68], R7 ;  /* 0x00006807000075a7 */ /* 0x0022a400080011ff */
[----:B--2---:R-:W-:Y:S05]  /*ef50*/  @!P0 NANOSLEEP.SYNCS 0x989680 ;  /* 0x009896800000895d */ /* 0x004fea0003900000 */
[----:B------:R-:W2:Y:S02]  /*ef60*/  @!P0 SYNCS.PHASECHK.TRANS64 P0, [R0+URZ+0x68], R7 ;  /* 0x00006807000085a7 */ /* 0x000ea400080010ff */
[----:B--2---:R-:W-:Y:S05]  /*ef70*/  @!P0 BRA `(.L_x_205) ;  /* 0xfffffffc00f08947 */ /* 0x004fea000383ffff */
[----:B------:R-:W-:Y:S05]  /*ef80*/  BRA `(.L_x_206) ;  /* 0xffffff6c00047947 */ /* 0x000fea000383ffff */
.L_x_85:
[----:B-1----:R-:W-:-:S07]  /*ef90*/  MOV R3, UR21 ;  /* 0x0000001500037c02 */ /* 0x002fce0008000f00 */
.L_x_207:
[----:B-1----:R1:W2:Y:S02]  /*efa0*/  SYNCS.PHASECHK.TRANS64.TRYWAIT P0, [R3+URZ+0x50], R6 ;  /* 0x00005006030075a7 */ /* 0x0022a400080011ff */
[----:B--2---:R-:W-:Y:S05]  /*efb0*/  @!P0 NANOSLEEP.SYNCS 0x989680 ;  /* 0x009896800000895d */ /* 0x004fea0003900000 */
[----:B------:R-:W2:Y:S02]  /*efc0*/  @!P0 SYNCS.PHASECHK.TRANS64 P0, [R3+URZ+0x50], R6 ;  /* 0x00005006030085a7 */ /* 0x000ea400080010ff */
[----:B--2---:R-:W-:Y:S05]  /*efd0*/  @!P0 BRA `(.L_x_207) ;  /* 0xfffffffc00f08947 */ /* 0x004fea000383ffff */
[----:B------:R-:W-:Y:S05]  /*efe0*/  BRA `(.L_x_208) ;  /* 0xffffff6c00cc7947 */ /* 0x000fea000383ffff */
.L_x_86:
[----:B-1----:R-:W-:-:S07]  /*eff0*/  MOV R3, UR21 ;  /* 0x0000001500037c02 */ /* 0x002fce0008000f00 */
.L_x_209:
[----:B-1----:R1:W2:Y:S02]  /*f000*/  SYNCS.PHASECHK.TRANS64.TRYWAIT P0, [R3+URZ+0x58], R6 ;  /* 0x00005806030075a7 */ /* 0x0022a400080011ff */
[----:B--2---:R-:W-:Y:S05]  /*f010*/  @!P0 NANOSLEEP.SYNCS 0x989680 ;  /* 0x009896800000895d */ /* 0x004fea0003900000 */
[----:B------:R-:W2:Y:S02]  /*f020*/  @!P0 SYNCS.PHASECHK.TRANS64 P0, [R3+URZ+0x58], R6 ;  /* 0x00005806030085a7 */ /* 0x000ea400080010ff */
[----:B--2---:R-:W-:Y:S05]  /*f030*/  @!P0 BRA `(.L_x_209) ;  /* 0xfffffffc00f08947 */ /* 0x004fea000383ffff */
[----:B------:R-:W-:Y:S05]  /*f040*/  BRA `(.L_x_210) ;  /* 0xffffff6c00bc7947 */ /* 0x000fea000383ffff */
.L_x_87:
[----:B-1----:R-:W-:-:S07]  /*f050*/  MOV R3, UR21 ;  /* 0x0000001500037c02 */ /* 0x002fce0008000f00 */
.L_x_211:
[----:B-1----:R1:W2:Y:S02]  /*f060*/  SYNCS.PHASECHK.TRANS64.TRYWAIT P0, [R3+URZ+0x60], R6 ;  /* 0x00006006030075a7 */ /* 0x0022a400080011ff */
[----:B--2---:R-:W-:Y:S05]  /*f070*/  @!P0 NANOSLEEP.SYNCS 0x989680 ;  /* 0x009896800000895d */ /* 0x004fea0003900000 */
[----:B------:R-:W2:Y:S02]  /*f080*/  @!P0 SYNCS.PHASECHK.TRANS64 P0, [R3+URZ+0x60], R6 ;  /* 0x00006006030085a7 */ /* 0x000ea400080010ff */
[----:B--2---:R-:W-:Y:S05]  /*f090*/  @!P0 BRA `(.L_x_211) ;  /* 0xfffffffc00f08947 */ /* 0x004fea000383ffff */
[----:B------:R-:W-:Y:S05]  /*f0a0*/  BRA `(.L_x_212) ;  /* 0xffffff6c00b07947 */ /* 0x000fea000383ffff */
.L_x_89:
[----:B-1----:R1:W2:Y:S02]  /*f0b0*/  SYNCS.PHASECHK.TRANS64.TRYWAIT P0, [R0+URZ+0x80], R3 ;  /* 0x00008003000075a7 */ /* 0x0022a400080011ff */
[----:B--2---:R-:W-:Y:S05]  /*f0c0*/  @!P0 NANOSLEEP.SYNCS 0x989680 ;  /* 0x009896800000895d */ /* 0x004fea0003900000 */
[----:B------:R-:W2:Y:S02]  /*f0d0*/  @!P0 SYNCS.PHASECHK.TRANS64 P0, [R0+URZ+0x80], R3 ;  /* 0x00008003000085a7 */ /* 0x000ea400080010ff */
[----:B--2---:R-:W-:Y:S05]  /*f0e0*/  @!P0 BRA `(.L_x_89) ;  /* 0xfffffffc00f08947 */ /* 0x004fea000383ffff */
[----:B------:R-:W-:Y:S05]  /*f0f0*/  BRA `(.L_x_213) ;  /* 0xffffff7000847947 */ /* 0x000fea000383ffff */
.L_x_100:
[----:B-1----:R-:W-:Y:S04]  /*f100*/  MOV R3, UR46 ;  /* 0x0000002e00037c02 */ /* 0x002fe80008000f00 */
[----:B------:R1:W3:Y:S03]  /*f110*/  SYNCS.PHASECHK.TRANS64.TRYWAIT P0, [R3+URZ+0x30], R4 ;  /* 0x00003004030075a7 */ /* 0x0002e600080011ff */
[----:B---3--:R-:W-:Y:S05]  /*f120*/  @!P0 NANOSLEEP.SYNCS 0x989680 ;  /* 0x009896800000895d */ /* 0x008fea0003900000 */
[----:B------:R-:W3:Y:S02]  /*f130*/  @!P0 SYNCS.PHASECHK.TRANS64 P0, [R3+URZ+0x30], R4 ;  /* 0x00003004030085a7 */ /* 0x000ee400080010ff */
[----:B---3--:R-:W-:Y:S05]  /*f140*/  @!P0 BRA `(.L_x_100) ;  /* 0xfffffffc00ec8947 */ /* 0x008fea000383ffff */
[----:B------:R-:W-:Y:S05]  /*f150*/  BRA `(.L_x_99) ;  /* 0xffffff8000547947 */ /* 0x000fea000383ffff */
.L_x_102:
[----:B-1----:R-:W-:Y:S04]  /*f160*/  MOV R3, UR46 ;  /* 0x0000002e00037c02 */ /* 0x002fe80008000f00 */
[----:B------:R1:W4:Y:S03]  /*f170*/  SYNCS.PHASECHK.TRANS64.TRYWAIT P1, [R3+URZ+0xa0], R0 ;  /* 0x0000a000030075a7 */ /* 0x00032600080211ff */
[----:B----4-:R-:W-:Y:S05]  /*f180*/  @!P1 NANOSLEEP.SYNCS 0x989680 ;  /* 0x009896800000995d */ /* 0x010fea0003900000 */
[----:B------:R-:W4:Y:S02]  /*f190*/  @!P1 SYNCS.PHASECHK.TRANS64 P1, [R3+URZ+0xa0], R0 ;  /* 0x0000a000030095a7 */ /* 0x000f2400080210ff */
[----:B----4-:R-:W-:Y:S05]  /*f1a0*/  @!P1 BRA `(.L_x_102) ;  /* 0xfffffffc00ec9947 */ /* 0x010fea000383ffff */
[----:B------:R-:W-:Y:S05]  /*f1b0*/  BRA `(.L_x_101) ;  /* 0xffffff8000ec7947 */ /* 0x000fea000383ffff */
.L_x_111:
[----:B-1----:R1:W2:Y:S02]  /*f1c0*/  SYNCS.PHASECHK.TRANS64.TRYWAIT P0, [R3+URZ+0x30], R0 ;  /* 0x00003000030075a7 */ /* 0x0022a400080011ff */
[----:B--2---:R-:W-:Y:S05]  /*f1d0*/  @!P0 NANOSLEEP.SYNCS 0x989680 ;  /* 0x009896800000895d */ /* 0x004fea0003900000 */
[----:B------:R-:W2:Y:S02]  /*f1e0*/  @!P0 SYNCS.PHASECHK.TRANS64 P0, [R3+URZ+0x30], R0 ;  /* 0x00003000030085a7 */ /* 0x000ea400080010ff */
[----:B--2---:R-:W-:Y:S05]  /*f1f0*/  @!P0 BRA `(.L_x_111) ;  /* 0xfffffffc00f08947 */ /* 0x004fea000383ffff */
[----:B------:R-:W-:Y:S05]  /*f200*/  BRA `(.L_x_110) ;  /* 0xffffff8c00c87947 */ /* 0x000fea000383ffff */
.L_x_119:
[----:B-1----:R1:W2:Y:S02]  /*f210*/  SYNCS.PHASECHK.TRANS64.TRYWAIT P0, [R3+URZ+0x30], R6 ;  /* 0x00003006030075a7 */ /* 0x0022a400080011ff */
[----:B--2---:R-:W-:Y:S05]  /*f220*/  @!P0 NANOSLEEP.SYNCS 0x989680 ;  /* 0x009896800000895d */ /* 0x004fea0003900000 */
[----:B------:R-:W2:Y:S02]  /*f230*/  @!P0 SYNCS.PHASECHK.TRANS64 P0, [R3+URZ+0x30], R6 ;  /* 0x00003006030085a7 */ /* 0x000ea400080010ff */
[----:B--2---:R-:W-:Y:S05]  /*f240*/  @!P0 BRA `(.L_x_119) ;  /* 0xfffffffc00f08947 */ /* 0x004fea000383ffff */
[----:B------:R-:W-:Y:S05]  /*f250*/  BRA `(.L_x_118) ;  /* 0xffffff9c00347947 */ /* 0x000fea000383ffff */
.L_x_127:
[----:B-1----:R1:W2:Y:S02]  /*f260*/  SYNCS.PHASECHK.TRANS64.TRYWAIT P0, [R3+URZ+0x30], R6 ;  /* 0x00003006030075a7 */ /* 0x0022a400080011ff */
[----:B--2---:R-:W-:Y:S05]  /*f270*/  @!P0 NANOSLEEP.SYNCS 0x989680 ;  /* 0x009896800000895d */ /* 0x004fea0003900000 */
[----:B------:R-:W2:Y:S02]  /*f280*/  @!P0 SYNCS.PHASECHK.TRANS64 P0, [R3+URZ+0x30], R6 ;  /* 0x00003006030085a7 */ /* 0x000ea400080010ff */
[----:B--2---:R-:W-:Y:S05]  /*f290*/  @!P0 BRA `(.L_x_127) ;  /* 0xfffffffc00f08947 */ /* 0x004fea000383ffff */
[----:B------:R-:W-:Y:S05]  /*f2a0*/  BRA `(.L_x_126) ;  /* 0xffffffa800a47947 */ /* 0x000fea000383ffff */
.L_x_135:
[----:B-1----:R1:W2:Y:S02]  /*f2b0*/  SYNCS.PHASECHK.TRANS64.TRYWAIT P0, [R3+URZ+0x30], R6 ;  /* 0x00003006030075a7 */ /* 0x0022a400080011ff */
[----:B--2---:R-:W-:Y:S05]  /*f2c0*/  @!P0 NANOSLEEP.SYNCS 0x989680 ;  /* 0x009896800000895d */ /* 0x004fea0003900000 */
[----:B------:R-:W2:Y:S02]  /*f2d0*/  @!P0 SYNCS.PHASECHK.TRANS64 P0, [R3+URZ+0x30], R6 ;  /* 0x00003006030085a7 */ /* 0x000ea400080010ff */
[----:B--2---:R-:W-:Y:S05]  /*f2e0*/  @!P0 BRA `(.L_x_135) ;  /* 0xfffffffc00f08947 */ /* 0x004fea000383ffff */
[----:B------:R-:W-:Y:S05]  /*f2f0*/  BRA `(.L_x_134) ;  /* 0xffffffb8001c7947 */ /* 0x000fea000383ffff */
.L_x_143:
[----:B-1----:R1:W2:Y:S02]  /*f300*/  SYNCS.PHASECHK.TRANS64.TRYWAIT P0, [R3+URZ+0x30], R6 ;  /* 0x00003006030075a7 */ /* 0x0022a400080011ff */
[----:B--2---:R-:W-:Y:S05]  /*f310*/  @!P0 NANOSLEEP.SYNCS 0x989680 ;  /* 0x009896800000895d */ /* 0x004fea0003900000 */
[----:B------:R-:W2:Y:S02]  /*f320*/  @!P0 SYNCS.PHASECHK.TRANS64 P0, [R3+URZ+0x30], R6 ;  /* 0x00003006030085a7 */ /* 0x000ea400080010ff */
[----:B--2---:R-:W-:Y:S05]  /*f330*/  @!P0 BRA `(.L_x_143) ;  /* 0xfffffffc00f08947 */ /* 0x004fea000383ffff */
[----:B------:R-:W-:Y:S05]  /*f340*/  BRA `(.L_x_142) ;  /* 0xffffffc400a07947 */ /* 0x000fea000383ffff */
.L_x_151:
[----:B-1----:R1:W2:Y:S02]  /*f350*/  SYNCS.PHASECHK.TRANS64.TRYWAIT P0, [R3+URZ+0x30], R6 ;  /* 0x00003006030075a7 */ /* 0x0022a400080011ff */
[----:B--2---:R-:W-:Y:S05]  /*f360*/  @!P0 NANOSLEEP.SYNCS 0x989680 ;  /* 0x009896800000895d */ /* 0x004fea0003900000 */
[----:B------:R-:W2:Y:S02]  /*f370*/  @!P0 SYNCS.PHASECHK.TRANS64 P0, [R3+URZ+0x30], R6 ;  /* 0x00003006030085a7 */ /* 0x000ea400080010ff */
[----:B--2---:R-:W-:Y:S05]  /*f380*/  @!P0 BRA `(.L_x_151) ;  /* 0xfffffffc00f08947 */ /* 0x004fea000383ffff */
[----:B------:R-:W-:Y:S05]  /*f390*/  BRA `(.L_x_150) ;  /* 0xffffffd4001c7947 */ /* 0x000fea000383ffff */
.L_x_159:
[----:B-1----:R1:W2:Y:S02]  /*f3a0*/  SYNCS.PHASECHK.TRANS64.TRYWAIT P0, [R3+URZ+0x30], R6 ;  /* 0x00003006030075a7 */ /* 0x0022a400080011ff */
[----:B--2---:R-:W-:Y:S05]  /*f3b0*/  @!P0 NANOSLEEP.SYNCS 0x989680 ;  /* 0x009896800000895d */ /* 0x004fea0003900000 */
[----:B------:R-:W2:Y:S02]  /*f3c0*/  @!P0 SYNCS.PHASECHK.TRANS64 P0, [R3+URZ+0x30], R6 ;  /* 0x00003006030085a7 */ /* 0x000ea400080010ff */
[----:B--2---:R-:W-:Y:S05]  /*f3d0*/  @!P0 BRA `(.L_x_159) ;  /* 0xfffffffc00f08947 */ /* 0x004fea000383ffff */
[----:B------:R-:W-:Y:S05]  /*f3e0*/  BRA `(.L_x_158) ;  /* 0xffffffe000947947 */ /* 0x000fea000383ffff */
        .weak           $__internal_0_$__cuda_sm10x_tcgen05_guardrail_trap_col_being_dealloced_not_returned_by_alloc
        .type           $__internal_0_$__cuda_sm10x_tcgen05_guardrail_trap_col_being_dealloced_not_returned_by_alloc,@function
        .size           $__internal_0_$__cuda_sm10x_tcgen05_guardrail_trap_col_being_dealloced_not_returned_by_alloc,($__internal_1_$__cuda_sm10x_tcgen05_guardrail_trap_phase_invalid_during_alloc - $__internal_0_$__cuda_sm10x_tcgen05_guardrail_trap_col_being_dealloced_not_returned_by_alloc)
$__internal_0_$__cuda_sm10x_tcgen05_guardrail_trap_col_being_dealloced_not_returned_by_alloc:
[----:B------:R-:W-:Y:S05]  /*f3f0*/  BPT.TRAP 0x1 ;  /* 0x000000040000795c */ /* 0x000fea0000300000 */
[----:B------:R-:W-:-:S04]  /*f400*/  HFMA2 R3, -RZ, RZ, 0, 0 ;  /* 0x00000000ff037431 */ /* 0x000fc800000001ff */
[----:B------:R-:W-:Y:S05]  /*f410*/  RET.REL.NODEC R2 `(_ZN7cutlass13device_kernelINS_4gemm6kernel13GemmUniversalIN4cute5tupleIJiiiiEEENS1_10collective13CollectiveMmaINS1_41MainloopSm100TmaUmmaWarpSpecializedSparseILi3ELi2ELi1ENS5_IJNS4_1CILi2EEENSA_ILi1EEESC_EEEEENS5_IJNSA_ILi256EEESF_NSA_ILi128EEEEEENS_6half_tENS5_IJNS4_6LayoutINS5_IJiNS5_IJSB_iEEEiEEENS5_IJlNS5_IJSC_SB_EEElEEEEENSJ_INS5_IJNS5_IJNS5_IJNSA_ILi8EEESB_SP_EEEiEEENS5_IJNS5_IJNSA_ILi16EEESB_NSA_ILi4EEEEEEiEEEiEEENS5_IJNS5_IJNS5_IJSG_SS_NSA_ILi2048EEEEEENSA_ILi16384EEEEEENS5_IJNS5_IJSC_NSA_ILi1024EEENSA_ILi32EEEEEElEEElEEEEEEEESI_NS5_IJlSC_lEEENS4_8TiledMMAINS4_8MMA_AtomIJNS4_33SM100_MMA_F16BF16_2x1SM_SS_SPARSEISI_SI_fLi256ELi256ELNS4_4UMMA5MajorE0ELS1D_0ELNS1C_7ScaleInE0ELS1E_0EEEEEENSJ_INS5_IJSC_SC_SC_EEENS5_IJNSA_ILi0EEES1I_S1I_EEEEENS5_IJNS4_10UnderscoreES1L_S1L_EEEEENS4_18SM100_TMA_2SM_LOADENS4_14ComposedLayoutINS4_7SwizzleILi3ELi4ELi3EEENS4_25smem_sparse_ptr_flag_bitsILi2ELi16EEENSJ_INS5_IJNS5_IJSC_SP_EEENS5_IJSB_NSA_ILi64EEEEEEEEENS5_IJNS5_IJS1I_SG_EEESM_EEEEEEEvNS4_8identityES1O_NS1P_IS1R_NS4_18smem_ptr_flag_bitsILi16EEENSJ_INS5_IJSP_S1V_EEENS5_IJS1V_SC_EEEEEEEvS22_EENS_8epilogue10collective18CollectiveEpilogueINS2A_23Sm100TmaWarpSpecializedILi4ELi2ELi32ELb1ELb0EEEJNS5_IJSG_SF_SG_EEENS5_IJNSJ_ISG_SC_EENSJ_IS12_SC_EEEEEfNS5_IJSC_llEEEfS2J_NS2A_6fusion15FusionCallbacksIS2E_NS2K_17LinearCombinationIffffLNS_15FloatRoundStyleE2EEES2F_S2I_JEEENS4_5SM1004TMEM4LOAD26SM100_TMEM_LOAD_32dp32b32xENS4_13SM90_TMA_LOADENS1P_INS1Q_ILi2ELi5ELi2EEENS23_ILi32EEENSJ_INS5_IJS12_ST_EEENS5_IJSC_S12_EEEEEEENS4_39AutoVectorizingCopyWithAssumedAlignmentILi128EEENS4_14SM90_TMA_STOREES30_S32_S32_EEEvvEEEEvNT_6ParamsE) ;  /* 0xffffff0802f87950 */ /* 0x000fea0003c3ffff */
        .weak           $__internal_1_$__cuda_sm10x_tcgen05_guardrail_trap_phase_invalid_during_alloc
        .type           $__internal_1_$__cuda_sm10x_tcgen05_guardrail_trap_phase_invalid_during_alloc,@function
        .size           $__internal_1_$__cuda_sm10x_tcgen05_guardrail_trap_phase_invalid_during_alloc,($__internal_2_$__cuda_sm10x_tcgen05_guardrail_trap_unallocated_columns_being_dealloced - $__internal_1_$__cuda_sm10x_tcgen05_guardrail_trap_phase_invalid_during_alloc)
$__internal_1_$__cuda_sm10x_tcgen05_guardrail_trap_phase_invalid_during_alloc:
[----:B------:R-:W-:Y:S05]  /*f420*/  BPT.TRAP 0x1 ;  /* 0x000000040000795c */ /* 0x000fea0000300000 */
[----:B------:R-:W-:-:S04]  /*f430*/  MOV R5, 0x0 ;  /* 0x0000000000057802 */ /* 0x000fc80000000f00 */
[----:B------:R-:W-:Y:S05]  /*f440*/  RET.REL.NODEC R4 `(_ZN7cutlass13device_kernelINS_4gemm6kernel13GemmUniversalIN4cute5tupleIJiiiiEEENS1_10collective13CollectiveMmaINS1_41MainloopSm100TmaUmmaWarpSpecializedSparseILi3ELi2ELi1ENS5_IJNS4_1CILi2EEENSA_ILi1EEESC_EEEEENS5_IJNSA_ILi256EEESF_NSA_ILi128EEEEEENS_6half_tENS5_IJNS4_6LayoutINS5_IJiNS5_IJSB_iEEEiEEENS5_IJlNS5_IJSC_SB_EEElEEEEENSJ_INS5_IJNS5_IJNS5_IJNSA_ILi8EEESB_SP_EEEiEEENS5_IJNS5_IJNSA_ILi16EEESB_NSA_ILi4EEEEEEiEEEiEEENS5_IJNS5_IJNS5_IJSG_SS_NSA_ILi2048EEEEEENSA_ILi16384EEEEEENS5_IJNS5_IJSC_NSA_ILi1024EEENSA_ILi32EEEEEElEEElEEEEEEEESI_NS5_IJlSC_lEEENS4_8TiledMMAINS4_8MMA_AtomIJNS4_33SM100_MMA_F16BF16_2x1SM_SS_SPARSEISI_SI_fLi256ELi256ELNS4_4UMMA5MajorE0ELS1D_0ELNS1C_7ScaleInE0ELS1E_0EEEEEENSJ_INS5_IJSC_SC_SC_EEENS5_IJNSA_ILi0EEES1I_S1I_EEEEENS5_IJNS4_10UnderscoreES1L_S1L_EEEEENS4_18SM100_TMA_2SM_LOADENS4_14ComposedLayoutINS4_7SwizzleILi3ELi4ELi3EEENS4_25smem_sparse_ptr_flag_bitsILi2ELi16EEENSJ_INS5_IJNS5_IJSC_SP_EEENS5_IJSB_NSA_ILi64EEEEEEEEENS5_IJNS5_IJS1I_SG_EEESM_EEEEEEEvNS4_8identityES1O_NS1P_IS1R_NS4_18smem_ptr_flag_bitsILi16EEENSJ_INS5_IJSP_S1V_EEENS5_IJS1V_SC_EEEEEEEvS22_EENS_8epilogue10collective18CollectiveEpilogueINS2A_23Sm100TmaWarpSpecializedILi4ELi2ELi32ELb1ELb0EEEJNS5_IJSG_SF_SG_EEENS5_IJNSJ_ISG_SC_EENSJ_IS12_SC_EEEEEfNS5_IJSC_llEEEfS2J_NS2A_6fusion15FusionCallbacksIS2E_NS2K_17LinearCombinationIffffLNS_15FloatRoundStyleE2EEES2F_S2I_JEEENS4_5SM1004TMEM4LOAD26SM100_TMEM_LOAD_32dp32b32xENS4_13SM90_TMA_LOADENS1P_INS1Q_ILi2ELi5ELi2EEENS23_ILi32EEENSJ_INS5_IJS12_ST_EEENS5_IJSC_S12_EEEEEEENS4_39AutoVectorizingCopyWithAssumedAlignmentILi128EEENS4_14SM90_TMA_STOREES30_S32_S32_EEEvvEEEEvNT_6ParamsE) ;  /* 0xffffff0804ec7950 */ /* 0x000fea0003c3ffff */
        .weak           $__internal_2_$__cuda_sm10x_tcgen05_guardrail_trap_unallocated_columns_being_dealloced
        .type           $__internal_2_$__cuda_sm10x_tcgen05_guardrail_trap_unallocated_columns_being_dealloced,@function
        .size           $__internal_2_$__cuda_sm10x_tcgen05_guardrail_trap_unallocated_columns_being_dealloced,(.L_x_215 - $__internal_2_$__cuda_sm10x_tcgen05_guardrail_trap_unallocated_columns_being_dealloced)
$__internal_2_$__cuda_sm10x_tcgen05_guardrail_trap_unallocated_columns_being_dealloced:
[----:B------:R-:W-:Y:S05]  /*f450*/  BPT.TRAP 0x1 ;  /* 0x000000040000795c */ /* 0x000fea0000300000 */
[----:B------:R-:W-:-:S04]  /*f460*/  HFMA2 R3, -RZ, RZ, 0, 0 ;  /* 0x00000000ff037431 */ /* 0x000fc800000001ff */
[----:B------:R-:W-:Y:S05]  /*f470*/  RET.REL.NODEC R2 `(_ZN7cutlass13device_kernelINS_4gemm6kernel13GemmUniversalIN4cute5tupleIJiiiiEEENS1_10collective13CollectiveMmaINS1_41MainloopSm100TmaUmmaWarpSpecializedSparseILi3ELi2ELi1ENS5_IJNS4_1CILi2EEENSA_ILi1EEESC_EEEEENS5_IJNSA_ILi256EEESF_NSA_ILi128EEEEEENS_6half_tENS5_IJNS4_6LayoutINS5_IJiNS5_IJSB_iEEEiEEENS5_IJlNS5_IJSC_SB_EEElEEEEENSJ_INS5_IJNS5_IJNS5_IJNSA_ILi8EEESB_SP_EEEiEEENS5_IJNS5_IJNSA_ILi16EEESB_NSA_ILi4EEEEEEiEEEiEEENS5_IJNS5_IJNS5_IJSG_SS_NSA_ILi2048EEEEEENSA_ILi16384EEEEEENS5_IJNS5_IJSC_NSA_ILi1024EEENSA_ILi32EEEEEElEEElEEEEEEEESI_NS5_IJlSC_lEEENS4_8TiledMMAINS4_8MMA_AtomIJNS4_33SM100_MMA_F16BF16_2x1SM_SS_SPARSEISI_SI_fLi256ELi256ELNS4_4UMMA5MajorE0ELS1D_0ELNS1C_7ScaleInE0ELS1E_0EEEEEENSJ_INS5_IJSC_SC_SC_EEENS5_IJNSA_ILi0EEES1I_S1I_EEEEENS5_IJNS4_10UnderscoreES1L_S1L_EEEEENS4_18SM100_TMA_2SM_LOADENS4_14ComposedLayoutINS4_7SwizzleILi3ELi4ELi3EEENS4_25smem_sparse_ptr_flag_bitsILi2ELi16EEENSJ_INS5_IJNS5_IJSC_SP_EEENS5_IJSB_NSA_ILi64EEEEEEEEENS5_IJNS5_IJS1I_SG_EEESM_EEEEEEEvNS4_8identityES1O_NS1P_IS1R_NS4_18smem_ptr_flag_bitsILi16EEENSJ_INS5_IJSP_S1V_EEENS5_IJS1V_SC_EEEEEEEvS22_EENS_8epilogue10collective18CollectiveEpilogueINS2A_23Sm100TmaWarpSpecializedILi4ELi2ELi32ELb1ELb0EEEJNS5_IJSG_SF_SG_EEENS5_IJNSJ_ISG_SC_EENSJ_IS12_SC_EEEEEfNS5_IJSC_llEEEfS2J_NS2A_6fusion15FusionCallbacksIS2E_NS2K_17LinearCombinationIffffLNS_15FloatRoundStyleE2EEES2F_S2I_JEEENS4_5SM1004TMEM4LOAD26SM100_TMEM_LOAD_32dp32b32xENS4_13SM90_TMA_LOADENS1P_INS1Q_ILi2ELi5ELi2EEENS23_ILi32EEENSJ_INS5_IJS12_ST_EEENS5_IJSC_S12_EEEEEEENS4_39AutoVectorizingCopyWithAssumedAlignmentILi128EEENS4_14SM90_TMA_STOREES30_S32_S32_EEEvvEEEEvNT_6ParamsE) ;  /* 0xffffff0802e07950 */ /* 0x000fea0003c3ffff */
.L_x_214:
[----:B------:R-:W-:-:S00]  /*f480*/  BRA `(.L_x_214) ;  /* 0xfffffffc00fc7947 */ /* 0x000fc0000383ffff */
[----:B------:R-:W-:-:S00]  /*f490*/  NOP ;  /* 0x0000000000007918 */ /* 0x000fc00000000000 */
        /* <DEDUP_REMOVED lines=14> */
.L_x_215:


//--------------------- .nv.global.init           --------------------------
	.section	.nv.global.init,"aw",@progbits
.nv.global.init:
	.type		$str$27,@object
	.size		$str$27,($str$28 - $str$27)
$str$27:
        /*0000*/ 	.byte	0x28, 0x61, 0x64, 0x64, 0x72, 0x65, 0x73, 0x73, 0x20, 0x26, 0x20, 0x6d, 0x61, 0x73, 0x6b, 0x29
        /*0010*/ 	.byte	0x20, 0x3d, 0x3d, 0x20, 0x30, 0x00
	.type		$str$28,@object
	.size		$str$28,($str$26 - $str$28)
$str$28:
        /*0016*/ 	.byte	0x2f, 0x74, 0x6d, 0x70, 0x2f, 0x63, 0x75, 0x74, 0x6c, 0x61, 0x73, 0x73, 0x5f, 0x73, 0x77, 0x65
        /*0026*/ 	.byte	0x65, 0x70, 0x5f, 0x73, 0x72, 0x63, 0x2f, 0x69, 0x6e, 0x63, 0x6c, 0x75, 0x64, 0x65, 0x2f, 0x63
        /*0036*/ 	.byte	0x75, 0x74, 0x65, 0x2f, 0x70, 0x6f, 0x69, 0x6e, 0x74, 0x65, 0x72, 0x5f, 0x66, 0x6c, 0x61, 0x67
        /*0046*/ 	.byte	0x67, 0x65, 0x64, 0x2e, 0x68, 0x70, 0x70, 0x00
	.type		$str$26,@object
	.size		$str$26,($str$25 - $str$26)
$str$26:
        /*004e*/ 	.byte	0x2f, 0x74, 0x6d, 0x70, 0x2f, 0x63, 0x75, 0x74, 0x6c, 0x61, 0x73, 0x73, 0x5f, 0x73, 0x77, 0x65
        /*005e*/ 	.byte	0x65, 0x70, 0x5f, 0x73, 0x72, 0x63, 0x2f, 0x69, 0x6e, 0x63, 0x6c, 0x75, 0x64, 0x65, 0x2f, 0x63
        /*006e*/ 	.byte	0x75, 0x74, 0x65, 0x2f, 0x61, 0x74, 0x6f, 0x6d, 0x2f, 0x63, 0x6f, 0x70, 0x79, 0x5f, 0x74, 0x72
        /*007e*/ 	.byte	0x61, 0x69, 0x74, 0x73, 0x5f, 0x73, 0x6d, 0x31, 0x30, 0x30, 0x2e, 0x68, 0x70, 0x70, 0x00
	.type		$str$25,@object
	.size		$str$25,(__unnamed_1 - $str$25)
$str$25:
        /*008d*/ 	.byte	0x28, 0x28, 0x75, 0x69, 0x6e, 0x74, 0x33, 0x32, 0x5f, 0x74, 0x28, 0x74, 0x68, 0x72, 0x65, 0x61
        /*009d*/ 	.byte	0x64, 0x49, 0x64, 0x78, 0x2e, 0x78, 0x29, 0x20, 0x2f, 0x20, 0x33, 0x32, 0x29, 0x20, 0x25, 0x20
        /*00ad*/ 	.byte	0x34, 0x29, 0x20, 0x3d, 0x3d, 0x20, 0x28, 0x28, 0x28, 0x74, 0x6d, 0x65, 0x6d, 0x5f, 0x61, 0x64
        /*00bd*/ 	.byte	0x64, 0x72, 0x20, 0x3e, 0x3e, 0x20, 0x31, 0x36, 0x29, 0x20, 0x2f, 0x20, 0x33, 0x32, 0x29, 0x20
        /*00cd*/ 	.byte	0x25, 0x20, 0x34, 0x29, 0x00
	.type		__unnamed_1,@object
	.size		__unnamed_1,(__unnamed_2 - __unnamed_1)
__unnamed_1:
        /*00d2*/ 	.byte	0x61, 0x75, 0x74, 0x6f, 0x20, 0x63, 0x75, 0x74, 0x65, 0x3a, 0x3a, 0x61, 0x73, 0x5f, 0x70, 0x6f
        /* <DEDUP_REMOVED lines=23> */
        /*0252*/ 	.byte	0x3a, 0x3a, 0x43, 0x3c, 0x34, 0x30, 0x39, 0x36, 0x3e, 0x3e, 0x3e, 0x3e, 0x5d, 0x00
	.type		__unnamed_2,@object
	.size		__unnamed_2,(.L_2 - __unnamed_2)
__unnamed_2:
        /* <DEDUP_REMOVED lines=42> */
        /*0500*/ 	.byte	0x3e, 0x5d, 0x00
.L_2:


//--------------------- .nv.shared._ZN7cutlass13device_kernelINS_4gemm6kernel13GemmUniversalIN4cute5tupleIJiiiiEEENS1_10collective13CollectiveMmaINS1_41MainloopSm100TmaUmmaWarpSpecializedSparseILi3ELi2ELi1ENS5_IJNS4_1CILi2EEENSA_ILi1EEESC_EEEEENS5_IJNSA_ILi256EEESF_NSA_ILi128EEEEEENS_6half_tENS5_IJNS4_6LayoutINS5_IJiNS5_IJSB_iEEEiEEENS5_IJlNS5_IJSC_SB_EEElEEEEENSJ_INS5_IJNS5_IJNS5_IJNSA_ILi8EEESB_SP_EEEiEEENS5_IJNS5_IJNSA_ILi16EEESB_NSA_ILi4EEEEEEiEEEiEEENS5_IJNS5_IJNS5_IJSG_SS_NSA_ILi2048EEEEEENSA_ILi16384EEEEEENS5_IJNS5_IJSC_NSA_ILi1024EEENSA_ILi32EEEEEElEEElEEEEEEEESI_NS5_IJlSC_lEEENS4_8TiledMMAINS4_8MMA_AtomIJNS4_33SM100_MMA_F16BF16_2x1SM_SS_SPARSEISI_SI_fLi256ELi256ELNS4_4UMMA5MajorE0ELS1D_0ELNS1C_7ScaleInE0ELS1E_0EEEEEENSJ_INS5_IJSC_SC_SC_EEENS5_IJNSA_ILi0EEES1I_S1I_EEEEENS5_IJNS4_10UnderscoreES1L_S1L_EEEEENS4_18SM100_TMA_2SM_LOADENS4_14ComposedLayoutINS4_7SwizzleILi3ELi4ELi3EEENS4_25smem_sparse_ptr_flag_bitsILi2ELi16EEENSJ_INS5_IJNS5_IJSC_SP_EEENS5_IJSB_NSA_ILi64EEEEEEEEENS5_IJNS5_IJS1I_SG_EEESM_EEEEEEEvNS4_8identityES1O_NS1P_IS1R_NS4_18smem_ptr_flag_bitsILi16EEENSJ_INS5_IJSP_S1V_EEENS5_IJS1V_SC_EEEEEEEvS22_EENS_8epilogue10collective18CollectiveEpilogueINS2A_23Sm100TmaWarpSpecializedILi4ELi2ELi32ELb1ELb0EEEJNS5_IJSG_SF_SG_EEENS5_IJNSJ_ISG_SC_EENSJ_IS12_SC_EEEEEfNS5_IJSC_llEEEfS2J_NS2A_6fusion15FusionCallbacksIS2E_NS2K_17LinearCombinationIffffLNS_15FloatRoundStyleE2EEES2F_S2I_JEEENS4_5SM1004TMEM4LOAD26SM100_TMEM_LOAD_32dp32b32xENS4_13SM90_TMA_LOADENS1P_INS1Q_ILi2ELi5ELi2EEENS23_ILi32EEENSJ_INS5_IJS12_ST_EEENS5_IJSC_S12_EEEEEEENS4_39AutoVectorizingCopyWithAssumedAlignmentILi128EEENS4_14SM90_TMA_STOREES30_S32_S32_EEEvvEEEEvNT_6ParamsE --------------------------
	.section	.nv.shared._ZN7cutlass13device_kernelINS_4gemm6kernel13GemmUniversalIN4cute5tupleIJiiiiEEENS1_10collective13CollectiveMmaINS1_41MainloopSm100TmaUmmaWarpSpecializedSparseILi3ELi2ELi1ENS5_IJNS4_1CILi2EEENSA_ILi1EEESC_EEEEENS5_IJNSA_ILi256EEESF_NSA_ILi128EEEEEENS_6half_tENS5_IJNS4_6LayoutINS5_IJiNS5_IJSB_iEEEiEEENS5_IJlNS5_IJSC_SB_EEElEEEEENSJ_INS5_IJNS5_IJNS5_IJNSA_ILi8EEESB_SP_EEEiEEENS5_IJNS5_IJNSA_ILi16EEESB_NSA_ILi4EEEEEEiEEEiEEENS5_IJNS5_IJNS5_IJSG_SS_NSA_ILi2048EEEEEENSA_ILi16384EEEEEENS5_IJNS5_IJSC_NSA_ILi1024EEENSA_ILi32EEEEEElEEElEEEEEEEESI_NS5_IJlSC_lEEENS4_8TiledMMAINS4_8MMA_AtomIJNS4_33SM100_MMA_F16BF16_2x1SM_SS_SPARSEISI_SI_fLi256ELi256ELNS4_4UMMA5MajorE0ELS1D_0ELNS1C_7ScaleInE0ELS1E_0EEEEEENSJ_INS5_IJSC_SC_SC_EEENS5_IJNSA_ILi0EEES1I_S1I_EEEEENS5_IJNS4_10UnderscoreES1L_S1L_EEEEENS4_18SM100_TMA_2SM_LOADENS4_14ComposedLayoutINS4_7SwizzleILi3ELi4ELi3EEENS4_25smem_sparse_ptr_flag_bitsILi2ELi16EEENSJ_INS5_IJNS5_IJSC_SP_EEENS5_IJSB_NSA_ILi64EEEEEEEEENS5_IJNS5_IJS1I_SG_EEESM_EEEEEEEvNS4_8identityES1O_NS1P_IS1R_NS4_18smem_ptr_flag_bitsILi16EEENSJ_INS5_IJSP_S1V_EEENS5_IJS1V_SC_EEEEEEEvS22_EENS_8epilogue10collective18CollectiveEpilogueINS2A_23Sm100TmaWarpSpecializedILi4ELi2ELi32ELb1ELb0EEEJNS5_IJSG_SF_SG_EEENS5_IJNSJ_ISG_SC_EENSJ_IS12_SC_EEEEEfNS5_IJSC_llEEEfS2J_NS2A_6fusion15FusionCallbacksIS2E_NS2K_17LinearCombinationIffffLNS_15FloatRoundStyleE2EEES2F_S2I_JEEENS4_5SM1004TMEM4LOAD26SM100_TMEM_LOAD_32dp32b32xENS4_13SM90_TMA_LOADENS1P_INS1Q_ILi2ELi5ELi2EEENS23_ILi32EEENSJ_INS5_IJS12_ST_EEENS5_IJSC_S12_EEEEEEENS4_39AutoVectorizingCopyWithAssumedAlignmentILi128EEENS4_14SM90_TMA_STOREES30_S32_S32_EEEvvEEEEvNT_6ParamsE,"aw",@nobits
	.sectionflags	@""
	.align	16
	.zero		1024


//--------------------- .nv.shared.reserved.0     --------------------------
	.section	.nv.shared.reserved.0,"aw",@nobits
	.weak		__nv_reservedSMEM_offset_0_alias
	.size		__nv_reservedSMEM_offset_0_alias, 0, 64
	.other		__nv_reservedSMEM_offset_0_alias,@"STO_CUDA_RESERVED_SHARED STV_DEFAULT"
__nv_reservedSMEM_offset_0_alias:
	.zero		0
.nv.shared.reserved.0:
	.zero		64
	.weak		__nv_reservedSMEM_tcgen05_partition
	.type		__nv_reservedSMEM_tcgen05_partition,@object
	.size		__nv_reservedSMEM_tcgen05_partition,(.L_0 - __nv_reservedSMEM_tcgen05_partition)
__nv_reservedSMEM_tcgen05_partition:
	.zero		32
.L_0:


//--------------------- .nv.global                --------------------------
	.section	.nv.global,"aw",@nobits
.nv.global:
	.type		_ZN39_INTERNAL_dd2804e1_4_k_cu_1726e223_32624cute1_E,@object
	.size		_ZN39_INTERNAL_dd2804e1_4_k_cu_1726e223_32624cute1_E,(_ZN39_INTERNAL_dd2804e1_4_k_cu_1726e223_32624cuda3std3__45__cpo6cbeginE - _ZN39_INTERNAL_dd2804e1_4_k_cu_1726e223_32624cute1_E)
_ZN39_INTERNAL_dd2804e1_4_k_cu_1726e223_32624cute1_E:
	.zero		1
	.type		_ZN39_INTERNAL_dd2804e1_4_k_cu_1726e223_32624cuda3std3__45__cpo6cbeginE,@object
	.size		_ZN39_INTERNAL_dd2804e1_4_k_cu_1726e223_32624cuda3std3__45__cpo6cbeginE,(_ZN39_INTERNAL_dd2804e1_4_k_cu_1726e223_32624cuda3std3__48in_placeE - _ZN39_INTERNAL_dd2804e1_4_k_cu_1726e223_32624cuda3std3__45__cpo6cbeginE)
_ZN39_INTERNAL_dd2804e1_4_k_cu_1726e223_32624cuda3std3__45__cpo6cbeginE:
	.zero		1
	.type		_ZN39_INTERNAL_dd2804e1_4_k_cu_1726e223_32624cuda3std3__48in_placeE,@object
	.size		_ZN39_INTERNAL_dd2804e1_4_k_cu_1726e223_32624cuda3std3__48in_placeE,(_ZN39_INTERNAL_dd2804e1_4_k_cu_1726e223_32624cuda3std6ranges3__45__cpo9iter_moveE - _ZN39_INTERNAL_dd2804e1_4_k_cu_1726e223_32624cuda3std3__48in_placeE)
_ZN39_INTERNAL_dd2804e1_4_k_cu_1726e223_32624cuda3std3__48in_placeE:
	.zero		1
	.type		_ZN39_INTERNAL_dd2804e1_4_k_cu_1726e223_32624cuda3std6ranges3__45__cpo9iter_moveE,@object
	.size		_ZN39_INTERNAL_dd2804e1_4_k_cu_1726e223_32624cuda3std6ranges3__45__cpo9iter_moveE,(_ZN39_INTERNAL_dd2804e1_4_k_cu_1726e223_32624cuda3std3__45__cpo5beginE - _ZN39_INTERNAL_dd2804e1_4_k_cu_1726e223_32624cuda3std6ranges3__45__cpo9iter_moveE)
_ZN39_INTERNAL_dd2804e1_4_k_cu_1726e223_32624cuda3std6ranges3__45__cpo9iter_moveE:
	.zero		1
	.type		_ZN39_INTERNAL_dd2804e1_4_k_cu_1726e223_32624cuda3std3__45__cpo5beginE,@object
	.size		_ZN39_INTERNAL_dd2804e1_4_k_cu_1726e223_32624cuda3std3__45__cpo5beginE,(_ZN39_INTERNAL_dd2804e1_4_k_cu_1726e223_32624cuda3std3__441_GLOBAL__N__dd2804e1_4_k_cu_1726e223_32626ignoreE - _ZN39_INTERNAL_dd2804e1_4_k_cu_1726e223_32624cuda3std3__45__cpo5beginE)
_ZN39_INTERNAL_dd2804e1_4_k_cu_1726e223_32624cuda3std3__45__cpo5beginE:
	.zero		1
	.type		_ZN39_INTERNAL_dd2804e1_4_k_cu_1726e223_32624cuda3std3__441_GLOBAL__N__dd2804e1_4_k_cu_1726e223_32626ignoreE,@object
	.size		_ZN39_INTERNAL_dd2804e1_4_k_cu_1726e223_32624cuda3std3__441_GLOBAL__N__dd2804e1_4_k_cu_1726e223_32626ignoreE,(_ZN39_INTERNAL_dd2804e1_4_k_cu_1726e223_32624cute7productE - _ZN39_INTERNAL_dd2804e1_4_k_cu_1726e223_32624cuda3std3__441_GLOBAL__N__dd2804e1_4_k_cu_1726e223_32626ignoreE)
_ZN39_INTERNAL_dd2804e1_4_k_cu_1726e223_32624cuda3std3__441_GLOBAL__N__dd2804e1_4_k_cu_1726e223_32626ignoreE:
	.zero		1
	.type		_ZN39_INTERNAL_dd2804e1_4_k_cu_1726e223_32624cute7productE,@object
	.size		_ZN39_INTERNAL_dd2804e1_4_k_cu_1726e223_32624cute7productE,(_ZN39_INTERNAL_dd2804e1_4_k_cu_1726e223_32624cuda3std3__45__cpo3endE - _ZN39_INTERNAL_dd2804e1_4_k_cu_1726e223_32624cute7productE)
_ZN39_INTERNAL_dd2804e1_4_k_cu_1726e223_32624cute7productE:
	.zero		1
	.type		_ZN39_INTERNAL_dd2804e1_4_k_cu_1726e223_32624cuda3std3__45__cpo3endE,@object
	.size		_ZN39_INTERNAL_dd2804e1_4_k_cu_1726e223_32624cuda3std3__45__cpo3endE,(_ZN39_INTERNAL_dd2804e1_4_k_cu_1726e223_32624cuda3std3__419piecewise_constructE - _ZN39_INTERNAL_dd2804e1_4_k_cu_1726e223_32624cuda3std3__45__cpo3endE)
_ZN39_INTERNAL_dd2804e1_4_k_cu_1726e223_32624cuda3std3__45__cpo3endE:
	.zero		1
	.type		_ZN39_INTERNAL_dd2804e1_4_k_cu_1726e223_32624cuda3std3__419piecewise_constructE,@object
	.size		_ZN39_INTERNAL_dd2804e1_4_k_cu_1726e223_32624cuda3std3__419piecewise_constructE,(_ZN39_INTERNAL_dd2804e1_4_k_cu_1726e223_32624cuda3std3__45__cpo4cendE - _ZN39_INTERNAL_dd2804e1_4_k_cu_1726e223_32624cuda3std3__419piecewise_constructE)
_ZN39_INTERNAL_dd2804e1_4_k_cu_1726e223_32624cuda3std3__419piecewise_constructE:
	.zero		1
	.type		_ZN39_INTERNAL_dd2804e1_4_k_cu_1726e223_32624cuda3std3__45__cpo4cendE,@object
	.size		_ZN39_INTERNAL_dd2804e1_4_k_cu_1726e223_32624cuda3std3__45__cpo4cendE,(_ZN39_INTERNAL_dd2804e1_4_k_cu_1726e223_32624cuda3std6ranges3__45__cpo4swapE - _ZN39_INTERNAL_dd2804e1_4_k_cu_1726e223_32624cuda3std3__45__cpo4cendE)
_ZN39_INTERNAL_dd2804e1_4_k_cu_1726e223_32624cuda3std3__45__cpo4cendE:
	.zero		1
	.type		_ZN39_INTERNAL_dd2804e1_4_k_cu_1726e223_32624cuda3std6ranges3__45__cpo4swapE,@object
	.size		_ZN39_INTERNAL_dd2804e1_4_k_cu_1726e223_32624cuda3std6ranges3__45__cpo4swapE,(.L_10 - _ZN39_INTERNAL_dd2804e1_4_k_cu_1726e223_32624cuda3std6ranges3__45__cpo4swapE)
_ZN39_INTERNAL_dd2804e1_4_k_cu_1726e223_32624cuda3std6ranges3__45__cpo4swapE:
	.zero		1
.L_10:


//--------------------- .nv.constant0._ZN7cutlass13device_kernelINS_4gemm6kernel13GemmUniversalIN4cute5tupleIJiiiiEEENS1_10collective13CollectiveMmaINS1_41MainloopSm100TmaUmmaWarpSpecializedSparseILi3ELi2ELi1ENS5_IJNS4_1CILi2EEENSA_ILi1EEESC_EEEEENS5_IJNSA_ILi256EEESF_NSA_ILi128EEEEEENS_6half_tENS5_IJNS4_6LayoutINS5_IJiNS5_IJSB_iEEEiEEENS5_IJlNS5_IJSC_SB_EEElEEEEENSJ_INS5_IJNS5_IJNS5_IJNSA_ILi8EEESB_SP_EEEiEEENS5_IJNS5_IJNSA_ILi16EEESB_NSA_ILi4EEEEEEiEEEiEEENS5_IJNS5_IJNS5_IJSG_SS_NSA_ILi2048EEEEEENSA_ILi16384EEEEEENS5_IJNS5_IJSC_NSA_ILi1024EEENSA_ILi32EEEEEElEEElEEEEEEEESI_NS5_IJlSC_lEEENS4_8TiledMMAINS4_8MMA_AtomIJNS4_33SM100_MMA_F16BF16_2x1SM_SS_SPARSEISI_SI_fLi256ELi256ELNS4_4UMMA5MajorE0ELS1D_0ELNS1C_7ScaleInE0ELS1E_0EEEEEENSJ_INS5_IJSC_SC_SC_EEENS5_IJNSA_ILi0EEES1I_S1I_EEEEENS5_IJNS4_10UnderscoreES1L_S1L_EEEEENS4_18SM100_TMA_2SM_LOADENS4_14ComposedLayoutINS4_7SwizzleILi3ELi4ELi3EEENS4_25smem_sparse_ptr_flag_bitsILi2ELi16EEENSJ_INS5_IJNS5_IJSC_SP_EEENS5_IJSB_NSA_ILi64EEEEEEEEENS5_IJNS5_IJS1I_SG_EEESM_EEEEEEEvNS4_8identityES1O_NS1P_IS1R_NS4_18smem_ptr_flag_bitsILi16EEENSJ_INS5_IJSP_S1V_EEENS5_IJS1V_SC_EEEEEEEvS22_EENS_8epilogue10collective18CollectiveEpilogueINS2A_23Sm100TmaWarpSpecializedILi4ELi2ELi32ELb1ELb0EEEJNS5_IJSG_SF_SG_EEENS5_IJNSJ_ISG_SC_EENSJ_IS12_SC_EEEEEfNS5_IJSC_llEEEfS2J_NS2A_6fusion15FusionCallbacksIS2E_NS2K_17LinearCombinationIffffLNS_15FloatRoundStyleE2EEES2F_S2I_JEEENS4_5SM1004TMEM4LOAD26SM100_TMEM_LOAD_32dp32b32xENS4_13SM90_TMA_LOADENS1P_INS1Q_ILi2ELi5ELi2EEENS23_ILi32EEENSJ_INS5_IJS12_ST_EEENS5_IJSC_S12_EEEEEEENS4_39AutoVectorizingCopyWithAssumedAlignmentILi128EEENS4_14SM90_TMA_STOREES30_S32_S32_EEEvvEEEEvNT_6ParamsE --------------------------
	.section	.nv.constant0._ZN7cutlass13device_kernelINS_4gemm6kernel13GemmUniversalIN4cute5tupleIJiiiiEEENS1_10collective13CollectiveMmaINS1_41MainloopSm100TmaUmmaWarpSpecializedSparseILi3ELi2ELi1ENS5_IJNS4_1CILi2EEENSA_ILi1EEESC_EEEEENS5_IJNSA_ILi256EEESF_NSA_ILi128EEEEEENS_6half_tENS5_IJNS4_6LayoutINS5_IJiNS5_IJSB_iEEEiEEENS5_IJlNS5_IJSC_SB_EEElEEEEENSJ_INS5_IJNS5_IJNS5_IJNSA_ILi8EEESB_SP_EEEiEEENS5_IJNS5_IJNSA_ILi16EEESB_NSA_ILi4EEEEEEiEEEiEEENS5_IJNS5_IJNS5_IJSG_SS_NSA_ILi2048EEEEEENSA_ILi16384EEEEEENS5_IJNS5_IJSC_NSA_ILi1024EEENSA_ILi32EEEEEElEEElEEEEEEEESI_NS5_IJlSC_lEEENS4_8TiledMMAINS4_8MMA_AtomIJNS4_33SM100_MMA_F16BF16_2x1SM_SS_SPARSEISI_SI_fLi256ELi256ELNS4_4UMMA5MajorE0ELS1D_0ELNS1C_7ScaleInE0ELS1E_0EEEEEENSJ_INS5_IJSC_SC_SC_EEENS5_IJNSA_ILi0EEES1I_S1I_EEEEENS5_IJNS4_10UnderscoreES1L_S1L_EEEEENS4_18SM100_TMA_2SM_LOADENS4_14ComposedLayoutINS4_7SwizzleILi3ELi4ELi3EEENS4_25smem_sparse_ptr_flag_bitsILi2ELi16EEENSJ_INS5_IJNS5_IJSC_SP_EEENS5_IJSB_NSA_ILi64EEEEEEEEENS5_IJNS5_IJS1I_SG_EEESM_EEEEEEEvNS4_8identityES1O_NS1P_IS1R_NS4_18smem_ptr_flag_bitsILi16EEENSJ_INS5_IJSP_S1V_EEENS5_IJS1V_SC_EEEEEEEvS22_EENS_8epilogue10collective18CollectiveEpilogueINS2A_23Sm100TmaWarpSpecializedILi4ELi2ELi32ELb1ELb0EEEJNS5_IJSG_SF_SG_EEENS5_IJNSJ_ISG_SC_EENSJ_IS12_SC_EEEEEfNS5_IJSC_llEEEfS2J_NS2A_6fusion15FusionCallbacksIS2E_NS2K_17LinearCombinationIffffLNS_15FloatRoundStyleE2EEES2F_S2I_JEEENS4_5SM1004TMEM4LOAD26SM100_TMEM_LOAD_32dp32b32xENS4_13SM90_TMA_LOADENS1P_INS1Q_ILi2ELi5ELi2EEENS23_ILi32EEENSJ_INS5_IJS12_ST_EEENS5_IJSC_S12_EEEEEEENS4_39AutoVectorizingCopyWithAssumedAlignmentILi128EEENS4_14SM90_TMA_STOREES30_S32_S32_EEEvvEEEEvNT_6ParamsE,"a",@progbits
	.sectionflags	@""
	.align	4
.nv.constant0._ZN7cutlass13device_kernelINS_4gemm6kernel13GemmUniversalIN4cute5tupleIJiiiiEEENS1_10collective13CollectiveMmaINS1_41MainloopSm100TmaUmmaWarpSpecializedSparseILi3ELi2ELi1ENS5_IJNS4_1CILi2EEENSA_ILi1EEESC_EEEEENS5_IJNSA_ILi256EEESF_NSA_ILi128EEEEEENS_6half_tENS5_IJNS4_6LayoutINS5_IJiNS5_IJSB_iEEEiEEENS5_IJlNS5_IJSC_SB_EEElEEEEENSJ_INS5_IJNS5_IJNS5_IJNSA_ILi8EEESB_SP_EEEiEEENS5_IJNS5_IJNSA_ILi16EEESB_NSA_ILi4EEEEEEiEEEiEEENS5_IJNS5_IJNS5_IJSG_SS_NSA_ILi2048EEEEEENSA_ILi16384EEEEEENS5_IJNS5_IJSC_NSA_ILi1024EEENSA_ILi32EEEEEElEEElEEEEEEEESI_NS5_IJlSC_lEEENS4_8TiledMMAINS4_8MMA_AtomIJNS4_33SM100_MMA_F16BF16_2x1SM_SS_SPARSEISI_SI_fLi256ELi256ELNS4_4UMMA5MajorE0ELS1D_0ELNS1C_7ScaleInE0ELS1E_0EEEEEENSJ_INS5_IJSC_SC_SC_EEENS5_IJNSA_ILi0EEES1I_S1I_EEEEENS5_IJNS4_10UnderscoreES1L_S1L_EEEEENS4_18SM100_TMA_2SM_LOADENS4_14ComposedLayoutINS4_7SwizzleILi3ELi4ELi3EEENS4_25smem_sparse_ptr_flag_bitsILi2ELi16EEENSJ_INS5_IJNS5_IJSC_SP_EEENS5_IJSB_NSA_ILi64EEEEEEEEENS5_IJNS5_IJS1I_SG_EEESM_EEEEEEEvNS4_8identityES1O_NS1P_IS1R_NS4_18smem_ptr_flag_bitsILi16EEENSJ_INS5_IJSP_S1V_EEENS5_IJS1V_SC_EEEEEEEvS22_EENS_8epilogue10collective18CollectiveEpilogueINS2A_23Sm100TmaWarpSpecializedILi4ELi2ELi32ELb1ELb0EEEJNS5_IJSG_SF_SG_EEENS5_IJNSJ_ISG_SC_EENSJ_IS12_SC_EEEEEfNS5_IJSC_llEEEfS2J_NS2A_6fusion15FusionCallbacksIS2E_NS2K_17LinearCombinationIffffLNS_15FloatRoundStyleE2EEES2F_S2I_JEEENS4_5SM1004TMEM4LOAD26SM100_TMEM_LOAD_32dp32b32xENS4_13SM90_TMA_LOADENS1P_INS1Q_ILi2ELi5ELi2EEENS23_ILi32EEENSJ_INS5_IJS12_ST_EEENS5_IJSC_S12_EEEEEEENS4_39AutoVectorizingCopyWithAssumedAlignmentILi128EEENS4_14SM90_TMA_STOREES30_S32_S32_EEEvvEEEEvNT_6ParamsE:
	.zero		3456


//--------------------- SYMBOLS --------------------------

	.type		.nv.reservedSmem.offset0,@object
	.size		.nv.reservedSmem.offset0,0x4
	.type		.nv.reservedSmem.cap,@object
	.size		.nv.reservedSmem.cap,0x4
	.type		__assertfail,@function
